// auto-generated by cutlass_sweep.gemm — config: {"arch": "sm_90", "cluster_m": 2, "cluster_n": 1, "dtype": "fp16", "stages": 0, "tile_k": 64, "tile_m": 128, "tile_n": 64}
#include "cutlass/cutlass.h"
#include "cutlass/gemm/collective/collective_builder.hpp"
#include "cutlass/gemm/device/gemm_universal_adapter.h"
#include "cutlass/gemm/kernel/gemm_universal.hpp"
#include "cutlass/epilogue/collective/collective_builder.hpp"

using ElemA = cutlass::half_t;
using ElemB = cutlass::half_t;
using ElemCD = cutlass::half_t;
using Acc  = float;
using TileShape    = cute::Shape<cute::_128, cute::_64, cute::_64>;
using ClusterShape = cute::Shape<cute::_2, cute::_1, cute::_1>;

using CollectiveEpilogue = typename cutlass::epilogue::collective::CollectiveBuilder<
    cutlass::arch::Sm90, cutlass::arch::OpClassTensorOp,
    TileShape, ClusterShape,
    cutlass::epilogue::collective::EpilogueTileAuto,
    Acc, Acc,
    ElemCD, cutlass::layout::RowMajor, 128 / cutlass::sizeof_bits<ElemCD>::value,
    ElemCD, cutlass::layout::RowMajor, 128 / cutlass::sizeof_bits<ElemCD>::value,
    cutlass::epilogue::collective::EpilogueScheduleAuto
  >::CollectiveOp;

using CollectiveMainloop = typename cutlass::gemm::collective::CollectiveBuilder<
    cutlass::arch::Sm90, cutlass::arch::OpClassTensorOp,
    ElemA, cutlass::layout::RowMajor, 128 / cutlass::sizeof_bits<ElemA>::value,
    ElemB, cutlass::layout::ColumnMajor, 128 / cutlass::sizeof_bits<ElemB>::value,
    Acc,
    TileShape, ClusterShape,
    cutlass::gemm::collective::StageCountAutoCarveout<static_cast<int>(sizeof(typename CollectiveEpilogue::SharedStorage))>,
    cutlass::gemm::collective::KernelScheduleAuto
  >::CollectiveOp;

using GemmKernel = cutlass::gemm::kernel::GemmUniversal<
    cute::Shape<int,int,int,int>,
    CollectiveMainloop,
    CollectiveEpilogue
>;
using Gemm = cutlass::gemm::device::GemmUniversalAdapter<GemmKernel>;

// Force the device kernel symbol into the cubin without needing a host main.
auto* _anchor = &cutlass::device_kernel<GemmKernel>;


// ===== COMPILED SASS (sm_90a) =====

	.target	sm_90a

	.elftype	@"ET_EXEC"


//--------------------- .note.nv.tkinfo           --------------------------
	.section	.note.nv.tkinfo,"",@"SHT_NOTE"
	.sectionflags	@"SHF_NOTE_NV_TKINFO"
	.tkinfo
        /*0018*/ 	.word	0x00000002
        /*0030*/ 	.string	""
        /*0030*/ 	.string	"ptxas"
        /*0030*/ 	.string	"Cuda compilation tools, release 13.0, V13.0.88"
        /*0030*/ 	.string	"Build cuda_13.0.r13.0/compiler.36424714_0"
        /*0030*/ 	.string	"-arch sm_90a -m 64 "



//--------------------- .note.nv.cuinfo           --------------------------
	.section	.note.nv.cuinfo,"",@"SHT_NOTE"
	.sectionflags	@"SHF_NOTE_NV_CUINFO"
        /*0018*/ 	.short	0x0002
        /*001a*/ 	.short	0x005a
        /*001c*/ 	.short	0x0082
	.zero		2


//--------------------- .nv.info                  --------------------------
	.section	.nv.info,"",@"SHT_CUDA_INFO"
	.align	4


	//----- nvinfo : EIATTR_REGCOUNT
	.align		4
        /*0000*/ 	.byte	0x04, 0x2f
        /*0002*/ 	.short	(.L_15 - .L_14)
	.align		4
.L_14:
        /*0004*/ 	.word	index@(_ZN7cutlass13device_kernelINS_4gemm6kernel13GemmUniversalIN4cute5tupleIJiiiiEEENS1_10collective13CollectiveMmaINS1_34MainloopSm90TmaGmmaWarpSpecializedILi9ENS5_IJNS4_1CILi2EEENSA_ILi1EEESC_EEENS1_35KernelTmaWarpSpecializedCooperativeEEENS5_IJNSA_ILi128EEENSA_ILi64EEESH_EEENS_6half_tENS5_IJlSC_lEEESJ_SK_NS4_8TiledMMAINS4_8MMA_AtomIJNS4_4SM904GMMA25MMA_64x64x16_F32F16F16_SSILNSO_5MajorE0ELSQ_0ELNSO_7ScaleInE1ELSR_1EEEEEENS4_6LayoutISD_NS5_IJSC_NSA_ILi0EEESV_EEEEENS5_IJNS4_10UnderscoreESY_SY_EEEEENS4_13SM90_TMA_LOADENS4_14ComposedLayoutINS4_7SwizzleILi3ELi4ELi3EEENS4_18smem_ptr_flag_bitsILi16EEENSU_INS5_IJNSA_ILi8EEESH_EEENS5_IJSH_SC_EEEEEEEvNS4_8identityENS4_23SM90_TMA_LOAD_MULTICASTES1B_vS1C_EENS_8epilogue10collective6detail29Sm90TmaWarpSpecializedAdapterINS1G_15DefaultEpilogueISJ_SK_SK_NS1F_6thread17LinearCombinationISJ_Li1EffLNS1K_9ScaleType4KindE0ELNS_15FloatRoundStyleE2ESJ_EENS1_15EpilogueDefaultEEEEEvvEEEEvNT_6ParamsE)
        /*0008*/ 	.word	0x000000a8


	//----- nvinfo : EIATTR_FRAME_SIZE
	.align		4
.L_15:
        /*000c*/ 	.byte	0x04, 0x11
        /*000e*/ 	.short	(.L_17 - .L_16)
	.align		4
.L_16:
        /*0010*/ 	.word	index@(_ZN7cutlass13device_kernelINS_4gemm6kernel13GemmUniversalIN4cute5tupleIJiiiiEEENS1_10collective13CollectiveMmaINS1_34MainloopSm90TmaGmmaWarpSpecializedILi9ENS5_IJNS4_1CILi2EEENSA_ILi1EEESC_EEENS1_35KernelTmaWarpSpecializedCooperativeEEENS5_IJNSA_ILi128EEENSA_ILi64EEESH_EEENS_6half_tENS5_IJlSC_lEEESJ_SK_NS4_8TiledMMAINS4_8MMA_AtomIJNS4_4SM904GMMA25MMA_64x64x16_F32F16F16_SSILNSO_5MajorE0ELSQ_0ELNSO_7ScaleInE1ELSR_1EEEEEENS4_6LayoutISD_NS5_IJSC_NSA_ILi0EEESV_EEEEENS5_IJNS4_10UnderscoreESY_SY_EEEEENS4_13SM90_TMA_LOADENS4_14ComposedLayoutINS4_7SwizzleILi3ELi4ELi3EEENS4_18smem_ptr_flag_bitsILi16EEENSU_INS5_IJNSA_ILi8EEESH_EEENS5_IJSH_SC_EEEEEEEvNS4_8identityENS4_23SM90_TMA_LOAD_MULTICASTES1B_vS1C_EENS_8epilogue10collective6detail29Sm90TmaWarpSpecializedAdapterINS1G_15DefaultEpilogueISJ_SK_SK_NS1F_6thread17LinearCombinationISJ_Li1EffLNS1K_9ScaleType4KindE0ELNS_15FloatRoundStyleE2ESJ_EENS1_15EpilogueDefaultEEEEEvvEEEEvNT_6ParamsE)
        /*0014*/ 	.word	0x00000000


	//----- nvinfo : EIATTR_MIN_STACK_SIZE
	.align		4
.L_17:
        /*0018*/ 	.byte	0x04, 0x12
        /*001a*/ 	.short	(.L_19 - .L_18)
	.align		4
.L_18:
        /*001c*/ 	.word	index@(_ZN7cutlass13device_kernelINS_4gemm6kernel13GemmUniversalIN4cute5tupleIJiiiiEEENS1_10collective13CollectiveMmaINS1_34MainloopSm90TmaGmmaWarpSpecializedILi9ENS5_IJNS4_1CILi2EEENSA_ILi1EEESC_EEENS1_35KernelTmaWarpSpecializedCooperativeEEENS5_IJNSA_ILi128EEENSA_ILi64EEESH_EEENS_6half_tENS5_IJlSC_lEEESJ_SK_NS4_8TiledMMAINS4_8MMA_AtomIJNS4_4SM904GMMA25MMA_64x64x16_F32F16F16_SSILNSO_5MajorE0ELSQ_0ELNSO_7ScaleInE1ELSR_1EEEEEENS4_6LayoutISD_NS5_IJSC_NSA_ILi0EEESV_EEEEENS5_IJNS4_10UnderscoreESY_SY_EEEEENS4_13SM90_TMA_LOADENS4_14ComposedLayoutINS4_7SwizzleILi3ELi4ELi3EEENS4_18smem_ptr_flag_bitsILi16EEENSU_INS5_IJNSA_ILi8EEESH_EEENS5_IJSH_SC_EEEEEEEvNS4_8identityENS4_23SM90_TMA_LOAD_MULTICASTES1B_vS1C_EENS_8epilogue10collective6detail29Sm90TmaWarpSpecializedAdapterINS1G_15DefaultEpilogueISJ_SK_SK_NS1F_6thread17LinearCombinationISJ_Li1EffLNS1K_9ScaleType4KindE0ELNS_15FloatRoundStyleE2ESJ_EENS1_15EpilogueDefaultEEEEEvvEEEEvNT_6ParamsE)
        /*0020*/ 	.word	0x00000000
.L_19:


//--------------------- .nv.compat                --------------------------
	.section	.nv.compat,"",@"SHT_CUDA_COMPAT_INFO"
	.align	4
        /*0000*/ 	.byte	0x02, 0x09, 0x01, 0x00, 0x02, 0x02, 0x04, 0x00, 0x02, 0x05, 0x05, 0x00, 0x03, 0x07, 0x01, 0x01
        /*0010*/ 	.byte	0x02, 0x03, 0x01, 0x00, 0x02, 0x06, 0x01, 0x00, 0x04, 0x0b, 0x08, 0x00, 0x00, 0x00, 0x00, 0x00
        /*0020*/ 	.byte	0x00, 0x00, 0x00, 0x00


//--------------------- .nv.info._ZN7cutlass13device_kernelINS_4gemm6kernel13GemmUniversalIN4cute5tupleIJiiiiEEENS1_10collective13CollectiveMmaINS1_34MainloopSm90TmaGmmaWarpSpecializedILi9ENS5_IJNS4_1CILi2EEENSA_ILi1EEESC_EEENS1_35KernelTmaWarpSpecializedCooperativeEEENS5_IJNSA_ILi128EEENSA_ILi64EEESH_EEENS_6half_tENS5_IJlSC_lEEESJ_SK_NS4_8TiledMMAINS4_8MMA_AtomIJNS4_4SM904GMMA25MMA_64x64x16_F32F16F16_SSILNSO_5MajorE0ELSQ_0ELNSO_7ScaleInE1ELSR_1EEEEEENS4_6LayoutISD_NS5_IJSC_NSA_ILi0EEESV_EEEEENS5_IJNS4_10UnderscoreESY_SY_EEEEENS4_13SM90_TMA_LOADENS4_14ComposedLayoutINS4_7SwizzleILi3ELi4ELi3EEENS4_18smem_ptr_flag_bitsILi16EEENSU_INS5_IJNSA_ILi8EEESH_EEENS5_IJSH_SC_EEEEEEEvNS4_8identityENS4_23SM90_TMA_LOAD_MULTICASTES1B_vS1C_EENS_8epilogue10collective6detail29Sm90TmaWarpSpecializedAdapterINS1G_15DefaultEpilogueISJ_SK_SK_NS1F_6thread17LinearCombinationISJ_Li1EffLNS1K_9ScaleType4KindE0ELNS_15FloatRoundStyleE2ESJ_EENS1_15EpilogueDefaultEEEEEvvEEEEvNT_6ParamsE --------------------------
	.section	.nv.info._ZN7cutlass13device_kernelINS_4gemm6kernel13GemmUniversalIN4cute5tupleIJiiiiEEENS1_10collective13CollectiveMmaINS1_34MainloopSm90TmaGmmaWarpSpecializedILi9ENS5_IJNS4_1CILi2EEENSA_ILi1EEESC_EEENS1_35KernelTmaWarpSpecializedCooperativeEEENS5_IJNSA_ILi128EEENSA_ILi64EEESH_EEENS_6half_tENS5_IJlSC_lEEESJ_SK_NS4_8TiledMMAINS4_8MMA_AtomIJNS4_4SM904GMMA25MMA_64x64x16_F32F16F16_SSILNSO_5MajorE0ELSQ_0ELNSO_7ScaleInE1ELSR_1EEEEEENS4_6LayoutISD_NS5_IJSC_NSA_ILi0EEESV_EEEEENS5_IJNS4_10UnderscoreESY_SY_EEEEENS4_13SM90_TMA_LOADENS4_14ComposedLayoutINS4_7SwizzleILi3ELi4ELi3EEENS4_18smem_ptr_flag_bitsILi16EEENSU_INS5_IJNSA_ILi8EEESH_EEENS5_IJSH_SC_EEEEEEEvNS4_8identityENS4_23SM90_TMA_LOAD_MULTICASTES1B_vS1C_EENS_8epilogue10collective6detail29Sm90TmaWarpSpecializedAdapterINS1G_15DefaultEpilogueISJ_SK_SK_NS1F_6thread17LinearCombinationISJ_Li1EffLNS1K_9ScaleType4KindE0ELNS_15FloatRoundStyleE2ESJ_EENS1_15EpilogueDefaultEEEEEvvEEEEvNT_6ParamsE,"",@"SHT_CUDA_INFO"
	.sectionflags	@""
	.align	4


	//----- nvinfo : EIATTR_CUDA_API_VERSION
	.align		4
        /*0000*/ 	.byte	0x04, 0x37
        /*0002*/ 	.short	(.L_21 - .L_20)
.L_20:
        /*0004*/ 	.word	0x00000082


	//----- nvinfo : EIATTR_KPARAM_INFO
	.align		4
.L_21:
        /*0008*/ 	.byte	0x04, 0x17
        /*000a*/ 	.short	(.L_23 - .L_22)
.L_22:
        /*000c*/ 	.word	0x00000000
        /*0010*/ 	.short	0x0000
        /*0012*/ 	.short	0x0070
        /*0014*/ 	.byte	0x00, 0xf0, 0x01, 0x10


	//----- nvinfo : EIATTR_SPARSE_MMA_MASK
	.align		4
.L_23:
        /*0018*/ 	.byte	0x03, 0x50
        /*001a*/ 	.short	0x0000


	//----- nvinfo : EIATTR_MAXREG_COUNT
	.align		4
        /*001c*/ 	.byte	0x03, 0x1b
        /*001e*/ 	.short	0x00a8


	//----- nvinfo : EIATTR_NUM_BARRIERS
	.align		4
        /*0020*/ 	.byte	0x02, 0x4c
        /*0022*/ 	.byte	0x01
	.zero		1


	//----- nvinfo : EIATTR_EXTERNS
	.align		4
        /*0024*/ 	.byte	0x04, 0x0f
        /*0026*/ 	.short	(.L_25 - .L_24)


	//   ....[0]....
	.align		4
.L_24:
        /*0028*/ 	.word	index@(__assertfail)


	//----- nvinfo : EIATTR_MERCURY_ISA_VERSION
	.align		4
.L_25:
        /*002c*/ 	.byte	0x03, 0x5f
        /*002e*/ 	.short	0x0101


	//----- nvinfo : EIATTR_INT_WARP_WIDE_INSTR_OFFSETS
	.align		4
        /*0030*/ 	.byte	0x04, 0x31
        /*0032*/ 	.short	(.L_27 - .L_26)


	//   ....[0]....
.L_26:
        /*0034*/ 	.word	0x00000550


	//   ....[1]....
        /*0038*/ 	.word	0x00000580


	//   ....[2]....
        /*003c*/ 	.word	0x00000740


	//----- nvinfo : EIATTR_COOP_GROUP_MASK_REGIDS
	.align		4
.L_27:
        /*0040*/ 	.byte	0x04, 0x29
        /*0042*/ 	.short	(.L_29 - .L_28)


	//   ....[0]....
.L_28:
        /*0044*/ 	.word	0xffffffff


	//   ....[1]....
        /*0048*/ 	.word	0xffffffff


	//   ....[2]....
        /*004c*/ 	.word	0xffffffff


	//   ....[3]....
        /*0050*/ 	.word	0xffffffff


	//   ....[4]....
        /*0054*/ 	.word	0xffffffff


	//   ....[5]....
        /*0058*/ 	.word	0xffffffff


	//----- nvinfo : EIATTR_COOP_GROUP_INSTR_OFFSETS
	.align		4
.L_29:
        /*005c*/ 	.byte	0x04, 0x28
        /*005e*/ 	.short	(.L_31 - .L_30)


	//   ....[0]....
.L_30:
        /*0060*/ 	.word	0x00000060


	//   ....[1]....
        /*0064*/ 	.word	0x00000070


	//   ....[2]....
        /*0068*/ 	.word	0x00000130


	//   ....[3]....
        /*006c*/ 	.word	0x000003a0


	//   ....[4]....
        /*0070*/ 	.word	0x000008c0


	//   ....[5]....
        /*0074*/ 	.word	0x00001300


	//----- nvinfo : EIATTR_REG_RECONFIG
	.align		4
.L_31:
        /*0078*/ 	.byte	0x01, 0x54
	.zero		2


	//----- nvinfo : EIATTR_SYSCALL_OFFSETS
	.align		4
        /*007c*/ 	.byte	0x04, 0x46
        /*007e*/ 	.short	(.L_33 - .L_32)


	//   ....[0]....
.L_32:
        /*0080*/ 	.word	0x000014c0


	//----- nvinfo : EIATTR_MBARRIER_INSTR_OFFSETS
	.align		4
.L_33:
        /*0084*/ 	.byte	0x04, 0x39
        /*0086*/ 	.short	(.L_35 - .L_34)


	//   ....[0]....
.L_34:
        /*0088*/ 	.word	0x00000250
        /*008c*/ 	.word	0x000000ff
        /*0090*/ 	.word	0x00000000
        /*0094*/ 	.short	0x0100
        /*0096*/ 	.byte	0x08
	.zero		1


	//   ....[1]....
        /*0098*/ 	.word	0x00000260
        /*009c*/ 	.word	0x000000ff
        /*00a0*/ 	.word	0x00000048
        /*00a4*/ 	.short	0x0100
        /*00a6*/ 	.byte	0x08
	.zero		1


	//   ....[2]....
        /*00a8*/ 	.word	0x00000270
        /*00ac*/ 	.word	0x000000ff
        /*00b0*/ 	.word	0x00000008
        /*00b4*/ 	.short	0x0100
        /*00b6*/ 	.byte	0x08
	.zero		1


	//   ....[3]....
        /*00b8*/ 	.word	0x00000280
        /*00bc*/ 	.word	0x000000ff
        /*00c0*/ 	.word	0x00000050
        /*00c4*/ 	.short	0x0100
        /*00c6*/ 	.byte	0x08
	.zero		1


	//   ....[4]....
        /*00c8*/ 	.word	0x00000290
        /*00cc*/ 	.word	0x000000ff
        /*00d0*/ 	.word	0x00000010
        /*00d4*/ 	.short	0x0100
        /*00d6*/ 	.byte	0x08
	.zero		1


	//   ....[5]....
        /*00d8*/ 	.word	0x000002a0
        /*00dc*/ 	.word	0x000000ff
        /*00e0*/ 	.word	0x00000058
        /*00e4*/ 	.short	0x0100
        /*00e6*/ 	.byte	0x08
	.zero		1


	//   ....[6]....
        /*00e8*/ 	.word	0x000002b0
        /*00ec*/ 	.word	0x000000ff
        /*00f0*/ 	.word	0x00000018
        /*00f4*/ 	.short	0x0100
        /*00f6*/ 	.byte	0x08
	.zero		1


	//   ....[7]....
        /*00f8*/ 	.word	0x000002c0
        /*00fc*/ 	.word	0x000000ff
        /*0100*/ 	.word	0x00000060
        /*0104*/ 	.short	0x0100
        /*0106*/ 	.byte	0x08
	.zero		1


	//   ....[8]....
        /*0108*/ 	.word	0x000002d0
        /*010c*/ 	.word	0x000000ff
        /*0110*/ 	.word	0x00000020
        /*0114*/ 	.short	0x0100
        /*0116*/ 	.byte	0x08
	.zero		1


	//   ....[9]....
        /*0118*/ 	.word	0x000002e0
        /*011c*/ 	.word	0x000000ff
        /*0120*/ 	.word	0x00000068
        /*0124*/ 	.short	0x0100
        /*0126*/ 	.byte	0x08
	.zero		1


	//   ....[10]....
        /*0128*/ 	.word	0x000002f0
        /*012c*/ 	.word	0x000000ff
        /*0130*/ 	.word	0x00000028
        /*0134*/ 	.short	0x0100
        /*0136*/ 	.byte	0x08
	.zero		1


	//   ....[11]....
        /*0138*/ 	.word	0x00000300
        /*013c*/ 	.word	0x000000ff
        /*0140*/ 	.word	0x00000070
        /*0144*/ 	.short	0x0100
        /*0146*/ 	.byte	0x08
	.zero		1


	//   ....[12]....
        /*0148*/ 	.word	0x00000310
        /*014c*/ 	.word	0x000000ff
        /*0150*/ 	.word	0x00000030
        /*0154*/ 	.short	0x0100
        /*0156*/ 	.byte	0x08
	.zero		1


	//   ....[13]....
        /*0158*/ 	.word	0x00000320
        /*015c*/ 	.word	0x000000ff
        /*0160*/ 	.word	0x00000078
        /*0164*/ 	.short	0x0100
        /*0166*/ 	.byte	0x08
	.zero		1


	//   ....[14]....
        /*0168*/ 	.word	0x00000330
        /*016c*/ 	.word	0x000000ff
        /*0170*/ 	.word	0x00000038
        /*0174*/ 	.short	0x0100
        /*0176*/ 	.byte	0x08
	.zero		1


	//   ....[15]....
        /*0178*/ 	.word	0x00000340
        /*017c*/ 	.word	0x000000ff
        /*0180*/ 	.word	0x00000080
        /*0184*/ 	.short	0x0100
        /*0186*/ 	.byte	0x08
	.zero		1


	//   ....[16]....
        /*0188*/ 	.word	0x00000350
        /*018c*/ 	.word	0x000000ff
        /*0190*/ 	.word	0x00000040
        /*0194*/ 	.short	0x0100
        /*0196*/ 	.byte	0x08
	.zero		1


	//   ....[17]....
        /*0198*/ 	.word	0x00000360
        /*019c*/ 	.word	0x000000ff
        /*01a0*/ 	.word	0x00000088
        /*01a4*/ 	.short	0x0100
        /*01a6*/ 	.byte	0x08
	.zero		1


	//   ....[18]....
        /*01a8*/ 	.word	0x000007c0
        /*01ac*/ 	.word	0x000000ff
        /*01b0*/ 	.word	0x000000a0
        /*01b4*/ 	.short	0x0100
        /*01b6*/ 	.byte	0x06
	.zero		1


	//   ....[19]....
        /*01b8*/ 	.word	0x00000850
        /*01bc*/ 	.word	0x000000ff
        /*01c0*/ 	.word	0x000000a8
        /*01c4*/ 	.short	0x0100
        /*01c6*/ 	.byte	0x06
	.zero		1


	//   ....[20]....
        /*01c8*/ 	.word	0x00001580
        /*01cc*/ 	.word	0x00000003
        /*01d0*/ 	.word	0x00000000
        /*01d4*/ 	.short	0x010a
        /*01d6*/ 	.byte	0x3f
	.zero		1


	//   ....[21]....
        /*01d8*/ 	.word	0x000015c0
        /*01dc*/ 	.word	0x00000003
        /*01e0*/ 	.word	0x00000000
        /*01e4*/ 	.short	0x010a
        /*01e6*/ 	.byte	0x3f
	.zero		1


	//   ....[22]....
        /*01e8*/ 	.word	0x00001990
        /*01ec*/ 	.word	0x00000005
        /*01f0*/ 	.word	0x00000000
        /*01f4*/ 	.short	0x010a
        /*01f6*/ 	.byte	0x3f
	.zero		1


	//   ....[23]....
        /*01f8*/ 	.word	0x000019d0
        /*01fc*/ 	.word	0x00000005
        /*0200*/ 	.word	0x00000000
        /*0204*/ 	.short	0x010a
        /*0206*/ 	.byte	0x3f
	.zero		1


	//   ....[24]....
        /*0208*/ 	.word	0x00001c30
        /*020c*/ 	.word	0x00000005
        /*0210*/ 	.word	0x00000000
        /*0214*/ 	.short	0x0101
        /*0216*/ 	.byte	0x3f
	.zero		1


	//   ....[25]....
        /*0218*/ 	.word	0x00001e50
        /*021c*/ 	.word	0x00000003
        /*0220*/ 	.word	0x00000000
        /*0224*/ 	.short	0x0101
        /*0226*/ 	.byte	0x3f
	.zero		1


	//   ....[26]....
        /*0228*/ 	.word	0x00005360
        /*022c*/ 	.word	0x00000017
        /*0230*/ 	.word	0x00000048
        /*0234*/ 	.short	0x010a
        /*0236*/ 	.byte	0x3f
	.zero		1


	//   ....[27]....
        /*0238*/ 	.word	0x000056d0
        /*023c*/ 	.word	0x00000003
        /*0240*/ 	.word	0x000000a8
        /*0244*/ 	.short	0x0101
        /*0246*/ 	.byte	0x3f
	.zero		1


	//   ....[28]....
        /*0248*/ 	.word	0x00005e30
        /*024c*/ 	.word	0x00000007
        /*0250*/ 	.word	0x00000000
        /*0254*/ 	.short	0x010a
        /*0256*/ 	.byte	0x3f
	.zero		1


	//   ....[29]....
        /*0258*/ 	.word	0x00005eb0
        /*025c*/ 	.word	0x00000008
        /*0260*/ 	.word	0x00000000
        /*0264*/ 	.short	0x010a
        /*0266*/ 	.byte	0x3f
	.zero		1


	//   ....[30]....
        /*0268*/ 	.word	0x00005f40
        /*026c*/ 	.word	0x00000009
        /*0270*/ 	.word	0x00000000
        /*0274*/ 	.short	0x010a
        /*0276*/ 	.byte	0x3f
	.zero		1


	//   ....[31]....
        /*0278*/ 	.word	0x00005fd0
        /*027c*/ 	.word	0x00000008
        /*0280*/ 	.word	0x00000000
        /*0284*/ 	.short	0x010a
        /*0286*/ 	.byte	0x3f
	.zero		1


	//   ....[32]....
        /*0288*/ 	.word	0x00006060
        /*028c*/ 	.word	0x00000009
        /*0290*/ 	.word	0x00000000
        /*0294*/ 	.short	0x010a
        /*0296*/ 	.byte	0x3f
	.zero		1


	//   ....[33]....
        /*0298*/ 	.word	0x000060f0
        /*029c*/ 	.word	0x00000008
        /*02a0*/ 	.word	0x00000000
        /*02a4*/ 	.short	0x010a
        /*02a6*/ 	.byte	0x3f
	.zero		1


	//   ....[34]....
        /*02a8*/ 	.word	0x00006180
        /*02ac*/ 	.word	0x00000009
        /*02b0*/ 	.word	0x00000000
        /*02b4*/ 	.short	0x010a
        /*02b6*/ 	.byte	0x3f
	.zero		1


	//   ....[35]....
        /*02b8*/ 	.word	0x00006210
        /*02bc*/ 	.word	0x00000006
        /*02c0*/ 	.word	0x00000000
        /*02c4*/ 	.short	0x010a
        /*02c6*/ 	.byte	0x3f
	.zero		1


	//   ....[36]....
        /*02c8*/ 	.word	0x000062a0
        /*02cc*/ 	.word	0x00000003
        /*02d0*/ 	.word	0x00000000
        /*02d4*/ 	.short	0x010a
        /*02d6*/ 	.byte	0x3f
	.zero		1


	//   ....[37]....
        /*02d8*/ 	.word	0x00006300
        /*02dc*/ 	.word	0x00000003
        /*02e0*/ 	.word	0x00000000
        /*02e4*/ 	.short	0x010a
        /*02e6*/ 	.byte	0x3f
	.zero		1


	//   ....[38]....
        /*02e8*/ 	.word	0x00006350
        /*02ec*/ 	.word	0x00000005
        /*02f0*/ 	.word	0x00000000
        /*02f4*/ 	.short	0x010a
        /*02f6*/ 	.byte	0x3f
	.zero		1


	//   ....[39]....
        /*02f8*/ 	.word	0x00006420
        /*02fc*/ 	.word	0x00000017
        /*0300*/ 	.word	0x00000048
        /*0304*/ 	.short	0x010a
        /*0306*/ 	.byte	0x3f
	.zero		1


	//   ....[40]....
        /*0308*/ 	.word	0x000064f0
        /*030c*/ 	.word	0x00000007
        /*0310*/ 	.word	0x00000000
        /*0314*/ 	.short	0x010a
        /*0316*/ 	.byte	0x3f
	.zero		1


	//   ....[41]....
        /*0318*/ 	.word	0x00006540
        /*031c*/ 	.word	0x00000008
        /*0320*/ 	.word	0x00000000
        /*0324*/ 	.short	0x010a
        /*0326*/ 	.byte	0x3f
	.zero		1


	//   ....[42]....
        /*0328*/ 	.word	0x00006590
        /*032c*/ 	.word	0x00000009
        /*0330*/ 	.word	0x00000000
        /*0334*/ 	.short	0x010a
        /*0336*/ 	.byte	0x3f
	.zero		1


	//   ....[43]....
        /*0338*/ 	.word	0x000065e0
        /*033c*/ 	.word	0x00000008
        /*0340*/ 	.word	0x00000000
        /*0344*/ 	.short	0x010a
        /*0346*/ 	.byte	0x3f
	.zero		1


	//   ....[44]....
        /*0348*/ 	.word	0x00006630
        /*034c*/ 	.word	0x00000009
        /*0350*/ 	.word	0x00000000
        /*0354*/ 	.short	0x010a
        /*0356*/ 	.byte	0x3f
	.zero		1


	//   ....[45]....
        /*0358*/ 	.word	0x00006680
        /*035c*/ 	.word	0x00000008
        /*0360*/ 	.word	0x00000000
        /*0364*/ 	.short	0x010a
        /*0366*/ 	.byte	0x3f
	.zero		1


	//   ....[46]....
        /*0368*/ 	.word	0x000066d0
        /*036c*/ 	.word	0x00000009
        /*0370*/ 	.word	0x00000000
        /*0374*/ 	.short	0x010a
        /*0376*/ 	.byte	0x3f
	.zero		1


	//   ....[47]....
        /*0378*/ 	.word	0x00006720
        /*037c*/ 	.word	0x00000006
        /*0380*/ 	.word	0x00000000
        /*0384*/ 	.short	0x010a
        /*0386*/ 	.byte	0x3f
	.zero		1


	//----- nvinfo : EIATTR_NUM_MBARRIERS
	.align		4
.L_35:
        /*0388*/ 	.byte	0x03, 0x38
        /*038a*/ 	.short	0x0014


	//----- nvinfo : EIATTR_EXIT_INSTR_OFFSETS
	.align		4
        /*038c*/ 	.byte	0x04, 0x1c
        /*038e*/ 	.short	(.L_37 - .L_36)


	//   ....[0]....
.L_36:
        /*0390*/ 	.word	0x00000a20


	//   ....[1]....
        /*0394*/ 	.word	0x00001230


	//   ....[2]....
        /*0398*/ 	.word	0x00004a70


	//   ....[3]....
        /*039c*/ 	.word	0x00004fd0


	//   ....[4]....
        /*03a0*/ 	.word	0x000062f0


	//----- nvinfo : EIATTR_MAX_THREADS
	.align		4
.L_37:
        /*03a4*/ 	.byte	0x04, 0x05
        /*03a6*/ 	.short	(.L_39 - .L_38)
.L_38:
        /*03a8*/ 	.word	0x00000180
        /*03ac*/ 	.word	0x00000001
        /*03b0*/ 	.word	0x00000001


	//----- nvinfo : EIATTR_CRS_STACK_SIZE
	.align		4
.L_39:
        /*03b4*/ 	.byte	0x04, 0x1e
        /*03b6*/ 	.short	(.L_41 - .L_40)
.L_40:
        /*03b8*/ 	.word	0x00000000


	//----- nvinfo : EIATTR_CBANK_PARAM_SIZE
	.align		4
.L_41:
        /*03bc*/ 	.byte	0x03, 0x19
        /*03be*/ 	.short	0x0470


	//----- nvinfo : EIATTR_PARAM_CBANK
	.align		4
        /*03c0*/ 	.byte	0x04, 0x0a
        /*03c2*/ 	.short	(.L_43 - .L_42)
	.align		4
.L_42:
        /*03c4*/ 	.word	index@(.nv.constant0._ZN7cutlass13device_kernelINS_4gemm6kernel13GemmUniversalIN4cute5tupleIJiiiiEEENS1_10collective13CollectiveMmaINS1_34MainloopSm90TmaGmmaWarpSpecializedILi9ENS5_IJNS4_1CILi2EEENSA_ILi1EEESC_EEENS1_35KernelTmaWarpSpecializedCooperativeEEENS5_IJNSA_ILi128EEENSA_ILi64EEESH_EEENS_6half_tENS5_IJlSC_lEEESJ_SK_NS4_8TiledMMAINS4_8MMA_AtomIJNS4_4SM904GMMA25MMA_64x64x16_F32F16F16_SSILNSO_5MajorE0ELSQ_0ELNSO_7ScaleInE1ELSR_1EEEEEENS4_6LayoutISD_NS5_IJSC_NSA_ILi0EEESV_EEEEENS5_IJNS4_10UnderscoreESY_SY_EEEEENS4_13SM90_TMA_LOADENS4_14ComposedLayoutINS4_7SwizzleILi3ELi4ELi3EEENS4_18smem_ptr_flag_bitsILi16EEENSU_INS5_IJNSA_ILi8EEESH_EEENS5_IJSH_SC_EEEEEEEvNS4_8identityENS4_23SM90_TMA_LOAD_MULTICASTES1B_vS1C_EENS_8epilogue10collective6detail29Sm90TmaWarpSpecializedAdapterINS1G_15DefaultEpilogueISJ_SK_SK_NS1F_6thread17LinearCombinationISJ_Li1EffLNS1K_9ScaleType4KindE0ELNS_15FloatRoundStyleE2ESJ_EENS1_15EpilogueDefaultEEEEEvvEEEEvNT_6ParamsE)
        /*03c8*/ 	.short	0x0210
        /*03ca*/ 	.short	0x0470


	//----- nvinfo : EIATTR_SW_WAR
	.align		4
.L_43:
        /*03cc*/ 	.byte	0x04, 0x36
        /*03ce*/ 	.short	(.L_45 - .L_44)
.L_44:
        /*03d0*/ 	.word	0x00000008
.L_45:


//--------------------- .nv.callgraph             --------------------------
	.section	.nv.callgraph,"",@"SHT_CUDA_CALLGRAPH"
	.align	4
	.sectionentsize	8
	.align		4
        /*0000*/ 	.word	0x00000000
	.align		4
        /*0004*/ 	.word	0xffffffff
	.align		4
        /*0008*/ 	.word	index@(_ZN7cutlass13device_kernelINS_4gemm6kernel13GemmUniversalIN4cute5tupleIJiiiiEEENS1_10collective13CollectiveMmaINS1_34MainloopSm90TmaGmmaWarpSpecializedILi9ENS5_IJNS4_1CILi2EEENSA_ILi1EEESC_EEENS1_35KernelTmaWarpSpecializedCooperativeEEENS5_IJNSA_ILi128EEENSA_ILi64EEESH_EEENS_6half_tENS5_IJlSC_lEEESJ_SK_NS4_8TiledMMAINS4_8MMA_AtomIJNS4_4SM904GMMA25MMA_64x64x16_F32F16F16_SSILNSO_5MajorE0ELSQ_0ELNSO_7ScaleInE1ELSR_1EEEEEENS4_6LayoutISD_NS5_IJSC_NSA_ILi0EEESV_EEEEENS5_IJNS4_10UnderscoreESY_SY_EEEEENS4_13SM90_TMA_LOADENS4_14ComposedLayoutINS4_7SwizzleILi3ELi4ELi3EEENS4_18smem_ptr_flag_bitsILi16EEENSU_INS5_IJNSA_ILi8EEESH_EEENS5_IJSH_SC_EEEEEEEvNS4_8identityENS4_23SM90_TMA_LOAD_MULTICASTES1B_vS1C_EENS_8epilogue10collective6detail29Sm90TmaWarpSpecializedAdapterINS1G_15DefaultEpilogueISJ_SK_SK_NS1F_6thread17LinearCombinationISJ_Li1EffLNS1K_9ScaleType4KindE0ELNS_15FloatRoundStyleE2ESJ_EENS1_15EpilogueDefaultEEEEEvvEEEEvNT_6ParamsE)
	.align		4
        /*000c*/ 	.word	index@(__assertfail)
	.align		4
        /*0010*/ 	.word	0x00000000
	.align		4
        /*0014*/ 	.word	0xfffffffe
	.align		4
        /*0018*/ 	.word	0x00000000
	.align		4
        /*001c*/ 	.word	0xfffffffd
	.align		4
        /*0020*/ 	.word	0x00000000
	.align		4
        /*0024*/ 	.word	0xfffffffc


//--------------------- .nv.constant4             --------------------------
	.section	.nv.constant4,"a",@progbits
	.align	8
	.align		8
.nv.constant4:
        /*0000*/ 	.dword	__assertfail
	.align		8
        /*0008*/ 	.dword	__unnamed_1
	.align		8
        /*0010*/ 	.dword	_ZN39_INTERNAL_805647f9_4_k_cu_6caefd2d_33614cuda3std3__45__cpo5beginE
	.align		8
        /*0018*/ 	.dword	_ZN39_INTERNAL_805647f9_4_k_cu_6caefd2d_33614cuda3std3__45__cpo3endE
	.align		8
        /*0020*/ 	.dword	_ZN39_INTERNAL_805647f9_4_k_cu_6caefd2d_33614cuda3std3__45__cpo6cbeginE
	.align		8
        /*0028*/ 	.dword	_ZN39_INTERNAL_805647f9_4_k_cu_6caefd2d_33614cuda3std3__45__cpo4cendE
	.align		8
        /*0030*/ 	.dword	_ZN39_INTERNAL_805647f9_4_k_cu_6caefd2d_33614cuda3std3__441_GLOBAL__N__805647f9_4_k_cu_6caefd2d_33616ignoreE
	.align		8
        /*0038*/ 	.dword	_ZN39_INTERNAL_805647f9_4_k_cu_6caefd2d_33614cuda3std3__419piecewise_constructE
	.align		8
        /*0040*/ 	.dword	_ZN39_INTERNAL_805647f9_4_k_cu_6caefd2d_33614cuda3std3__48in_placeE
	.align		8
        /*0048*/ 	.dword	_ZN39_INTERNAL_805647f9_4_k_cu_6caefd2d_33614cuda3std6ranges3__45__cpo4swapE
	.align		8
        /*0050*/ 	.dword	_ZN39_INTERNAL_805647f9_4_k_cu_6caefd2d_33614cuda3std6ranges3__45__cpo9iter_moveE
	.align		8
        /*0058*/ 	.dword	_ZN39_INTERNAL_805647f9_4_k_cu_6caefd2d_33614cute7productE
	.align		8
        /*0060*/ 	.dword	_ZN39_INTERNAL_805647f9_4_k_cu_6caefd2d_33614cute1_E
	.align		8
        /*0068*/ 	.dword	$str$22
	.align		8
        /*0070*/ 	.dword	$str$23


//--------------------- .text._ZN7cutlass13device_kernelINS_4gemm6kernel13GemmUniversalIN4cute5tupleIJiiiiEEENS1_10collective13CollectiveMmaINS1_34MainloopSm90TmaGmmaWarpSpecializedILi9ENS5_IJNS4_1CILi2EEENSA_ILi1EEESC_EEENS1_35KernelTmaWarpSpecializedCooperativeEEENS5_IJNSA_ILi128EEENSA_ILi64EEESH_EEENS_6half_tENS5_IJlSC_lEEESJ_SK_NS4_8TiledMMAINS4_8MMA_AtomIJNS4_4SM904GMMA25MMA_64x64x16_F32F16F16_SSILNSO_5MajorE0ELSQ_0ELNSO_7ScaleInE1ELSR_1EEEEEENS4_6LayoutISD_NS5_IJSC_NSA_ILi0EEESV_EEEEENS5_IJNS4_10UnderscoreESY_SY_EEEEENS4_13SM90_TMA_LOADENS4_14ComposedLayoutINS4_7SwizzleILi3ELi4ELi3EEENS4_18smem_ptr_flag_bitsILi16EEENSU_INS5_IJNSA_ILi8EEESH_EEENS5_IJSH_SC_EEEEEEEvNS4_8identityENS4_23SM90_TMA_LOAD_MULTICASTES1B_vS1C_EENS_8epilogue10collective6detail29Sm90TmaWarpSpecializedAdapterINS1G_15DefaultEpilogueISJ_SK_SK_NS1F_6thread17LinearCombinationISJ_Li1EffLNS1K_9ScaleType4KindE0ELNS_15FloatRoundStyleE2ESJ_EENS1_15EpilogueDefaultEEEEEvvEEEEvNT_6ParamsE --------------------------
	.section	.text._ZN7cutlass13device_kernelINS_4gemm6kernel13GemmUniversalIN4cute5tupleIJiiiiEEENS1_10collective13CollectiveMmaINS1_34MainloopSm90TmaGmmaWarpSpecializedILi9ENS5_IJNS4_1CILi2EEENSA_ILi1EEESC_EEENS1_35KernelTmaWarpSpecializedCooperativeEEENS5_IJNSA_ILi128EEENSA_ILi64EEESH_EEENS_6half_tENS5_IJlSC_lEEESJ_SK_NS4_8TiledMMAINS4_8MMA_AtomIJNS4_4SM904GMMA25MMA_64x64x16_F32F16F16_SSILNSO_5MajorE0ELSQ_0ELNSO_7ScaleInE1ELSR_1EEEEEENS4_6LayoutISD_NS5_IJSC_NSA_ILi0EEESV_EEEEENS5_IJNS4_10UnderscoreESY_SY_EEEEENS4_13SM90_TMA_LOADENS4_14ComposedLayoutINS4_7SwizzleILi3ELi4ELi3EEENS4_18smem_ptr_flag_bitsILi16EEENSU_INS5_IJNSA_ILi8EEESH_EEENS5_IJSH_SC_EEEEEEEvNS4_8identityENS4_23SM90_TMA_LOAD_MULTICASTES1B_vS1C_EENS_8epilogue10collective6detail29Sm90TmaWarpSpecializedAdapterINS1G_15DefaultEpilogueISJ_SK_SK_NS1F_6thread17LinearCombinationISJ_Li1EffLNS1K_9ScaleType4KindE0ELNS_15FloatRoundStyleE2ESJ_EENS1_15EpilogueDefaultEEEEEvvEEEEvNT_6ParamsE,"ax",@progbits
	.align	128
.text._ZN7cutlass13device_kernelINS_4gemm6kernel13GemmUniversalIN4cute5tupleIJiiiiEEENS1_10collective13CollectiveMmaINS1_34MainloopSm90TmaGmmaWarpSpecializedILi9ENS5_IJNS4_1CILi2EEENSA_ILi1EEESC_EEENS1_35KernelTmaWarpSpecializedCooperativeEEENS5_IJNSA_ILi128EEENSA_ILi64EEESH_EEENS_6half_tENS5_IJlSC_lEEESJ_SK_NS4_8TiledMMAINS4_8MMA_AtomIJNS4_4SM904GMMA25MMA_64x64x16_F32F16F16_SSILNSO_5MajorE0ELSQ_0ELNSO_7ScaleInE1ELSR_1EEEEEENS4_6LayoutISD_NS5_IJSC_NSA_ILi0EEESV_EEEEENS5_IJNS4_10UnderscoreESY_SY_EEEEENS4_13SM90_TMA_LOADENS4_14ComposedLayoutINS4_7SwizzleILi3ELi4ELi3EEENS4_18smem_ptr_flag_bitsILi16EEENSU_INS5_IJNSA_ILi8EEESH_EEENS5_IJSH_SC_EEEEEEEvNS4_8identityENS4_23SM90_TMA_LOAD_MULTICASTES1B_vS1C_EENS_8epilogue10collective6detail29Sm90TmaWarpSpecializedAdapterINS1G_15DefaultEpilogueISJ_SK_SK_NS1F_6thread17LinearCombinationISJ_Li1EffLNS1K_9ScaleType4KindE0ELNS_15FloatRoundStyleE2ESJ_EENS1_15EpilogueDefaultEEEEEvvEEEEvNT_6ParamsE:
        .type           _ZN7cutlass13device_kernelINS_4gemm6kernel13GemmUniversalIN4cute5tupleIJiiiiEEENS1_10collective13CollectiveMmaINS1_34MainloopSm90TmaGmmaWarpSpecializedILi9ENS5_IJNS4_1CILi2EEENSA_ILi1EEESC_EEENS1_35KernelTmaWarpSpecializedCooperativeEEENS5_IJNSA_ILi128EEENSA_ILi64EEESH_EEENS_6half_tENS5_IJlSC_lEEESJ_SK_NS4_8TiledMMAINS4_8MMA_AtomIJNS4_4SM904GMMA25MMA_64x64x16_F32F16F16_SSILNSO_5MajorE0ELSQ_0ELNSO_7ScaleInE1ELSR_1EEEEEENS4_6LayoutISD_NS5_IJSC_NSA_ILi0EEESV_EEEEENS5_IJNS4_10UnderscoreESY_SY_EEEEENS4_13SM90_TMA_LOADENS4_14ComposedLayoutINS4_7SwizzleILi3ELi4ELi3EEENS4_18smem_ptr_flag_bitsILi16EEENSU_INS5_IJNSA_ILi8EEESH_EEENS5_IJSH_SC_EEEEEEEvNS4_8identityENS4_23SM90_TMA_LOAD_MULTICASTES1B_vS1C_EENS_8epilogue10collective6detail29Sm90TmaWarpSpecializedAdapterINS1G_15DefaultEpilogueISJ_SK_SK_NS1F_6thread17LinearCombinationISJ_Li1EffLNS1K_9ScaleType4KindE0ELNS_15FloatRoundStyleE2ESJ_EENS1_15EpilogueDefaultEEEEEvvEEEEvNT_6ParamsE,@function
        .size           _ZN7cutlass13device_kernelINS_4gemm6kernel13GemmUniversalIN4cute5tupleIJiiiiEEENS1_10collective13CollectiveMmaINS1_34MainloopSm90TmaGmmaWarpSpecializedILi9ENS5_IJNS4_1CILi2EEENSA_ILi1EEESC_EEENS1_35KernelTmaWarpSpecializedCooperativeEEENS5_IJNSA_ILi128EEENSA_ILi64EEESH_EEENS_6half_tENS5_IJlSC_lEEESJ_SK_NS4_8TiledMMAINS4_8MMA_AtomIJNS4_4SM904GMMA25MMA_64x64x16_F32F16F16_SSILNSO_5MajorE0ELSQ_0ELNSO_7ScaleInE1ELSR_1EEEEEENS4_6LayoutISD_NS5_IJSC_NSA_ILi0EEESV_EEEEENS5_IJNS4_10UnderscoreESY_SY_EEEEENS4_13SM90_TMA_LOADENS4_14ComposedLayoutINS4_7SwizzleILi3ELi4ELi3EEENS4_18smem_ptr_flag_bitsILi16EEENSU_INS5_IJNSA_ILi8EEESH_EEENS5_IJSH_SC_EEEEEEEvNS4_8identityENS4_23SM90_TMA_LOAD_MULTICASTES1B_vS1C_EENS_8epilogue10collective6detail29Sm90TmaWarpSpecializedAdapterINS1G_15DefaultEpilogueISJ_SK_SK_NS1F_6thread17LinearCombinationISJ_Li1EffLNS1K_9ScaleType4KindE0ELNS_15FloatRoundStyleE2ESJ_EENS1_15EpilogueDefaultEEEEEvvEEEEvNT_6ParamsE,(.L_x_146 - _ZN7cutlass13device_kernelINS_4gemm6kernel13GemmUniversalIN4cute5tupleIJiiiiEEENS1_10collective13CollectiveMmaINS1_34MainloopSm90TmaGmmaWarpSpecializedILi9ENS5_IJNS4_1CILi2EEENSA_ILi1EEESC_EEENS1_35KernelTmaWarpSpecializedCooperativeEEENS5_IJNSA_ILi128EEENSA_ILi64EEESH_EEENS_6half_tENS5_IJlSC_lEEESJ_SK_NS4_8TiledMMAINS4_8MMA_AtomIJNS4_4SM904GMMA25MMA_64x64x16_F32F16F16_SSILNSO_5MajorE0ELSQ_0ELNSO_7ScaleInE1ELSR_1EEEEEENS4_6LayoutISD_NS5_IJSC_NSA_ILi0EEESV_EEEEENS5_IJNS4_10UnderscoreESY_SY_EEEEENS4_13SM90_TMA_LOADENS4_14ComposedLayoutINS4_7SwizzleILi3ELi4ELi3EEENS4_18smem_ptr_flag_bitsILi16EEENSU_INS5_IJNSA_ILi8EEESH_EEENS5_IJSH_SC_EEEEEEEvNS4_8identityENS4_23SM90_TMA_LOAD_MULTICASTES1B_vS1C_EENS_8epilogue10collective6detail29Sm90TmaWarpSpecializedAdapterINS1G_15DefaultEpilogueISJ_SK_SK_NS1F_6thread17LinearCombinationISJ_Li1EffLNS1K_9ScaleType4KindE0ELNS_15FloatRoundStyleE2ESJ_EENS1_15EpilogueDefaultEEEEEvvEEEEvNT_6ParamsE)
        .other          _ZN7cutlass13device_kernelINS_4gemm6kernel13GemmUniversalIN4cute5tupleIJiiiiEEENS1_10collective13CollectiveMmaINS1_34MainloopSm90TmaGmmaWarpSpecializedILi9ENS5_IJNS4_1CILi2EEENSA_ILi1EEESC_EEENS1_35KernelTmaWarpSpecializedCooperativeEEENS5_IJNSA_ILi128EEENSA_ILi64EEESH_EEENS_6half_tENS5_IJlSC_lEEESJ_SK_NS4_8TiledMMAINS4_8MMA_AtomIJNS4_4SM904GMMA25MMA_64x64x16_F32F16F16_SSILNSO_5MajorE0ELSQ_0ELNSO_7ScaleInE1ELSR_1EEEEEENS4_6LayoutISD_NS5_IJSC_NSA_ILi0EEESV_EEEEENS5_IJNS4_10UnderscoreESY_SY_EEEEENS4_13SM90_TMA_LOADENS4_14ComposedLayoutINS4_7SwizzleILi3ELi4ELi3EEENS4_18smem_ptr_flag_bitsILi16EEENSU_INS5_IJNSA_ILi8EEESH_EEENS5_IJSH_SC_EEEEEEEvNS4_8identityENS4_23SM90_TMA_LOAD_MULTICASTES1B_vS1C_EENS_8epilogue10collective6detail29Sm90TmaWarpSpecializedAdapterINS1G_15DefaultEpilogueISJ_SK_SK_NS1F_6thread17LinearCombinationISJ_Li1EffLNS1K_9ScaleType4KindE0ELNS_15FloatRoundStyleE2ESJ_EENS1_15EpilogueDefaultEEEEEvvEEEEvNT_6ParamsE,@"STO_CUDA_ENTRY STV_DEFAULT"
_ZN7cutlass13device_kernelINS_4gemm6kernel13GemmUniversalIN4cute5tupleIJiiiiEEENS1_10collective13CollectiveMmaINS1_34MainloopSm90TmaGmmaWarpSpecializedILi9ENS5_IJNS4_1CILi2EEENSA_ILi1EEESC_EEENS1_35KernelTmaWarpSpecializedCooperativeEEENS5_IJNSA_ILi128EEENSA_ILi64EEESH_EEENS_6half_tENS5_IJlSC_lEEESJ_SK_NS4_8TiledMMAINS4_8MMA_AtomIJNS4_4SM904GMMA25MMA_64x64x16_F32F16F16_SSILNSO_5MajorE0ELSQ_0ELNSO_7ScaleInE1ELSR_1EEEEEENS4_6LayoutISD_NS5_IJSC_NSA_ILi0EEESV_EEEEENS5_IJNS4_10UnderscoreESY_SY_EEEEENS4_13SM90_TMA_LOADENS4_14ComposedLayoutINS4_7SwizzleILi3ELi4ELi3EEENS4_18smem_ptr_flag_bitsILi16EEENSU_INS5_IJNSA_ILi8EEESH_EEENS5_IJSH_SC_EEEEEEEvNS4_8identityENS4_23SM90_TMA_LOAD_MULTICASTES1B_vS1C_EENS_8epilogue10collective6detail29Sm90TmaWarpSpecializedAdapterINS1G_15DefaultEpilogueISJ_SK_SK_NS1F_6thread17LinearCombinationISJ_Li1EffLNS1K_9ScaleType4KindE0ELNS_15FloatRoundStyleE2ESJ_EENS1_15EpilogueDefaultEEEEEvvEEEEvNT_6ParamsE:
[----:B------:R-:W0:Y:S01]  /*0000*/  LDC R1, c[0x0][0x28] ;  /* 0x00000a00ff017b82 */ /* 0x000e220000000800 */
[----:B------:R-:W1:Y:S01]  /*0010*/  S2R R18, SR_TID.X ;  /* 0x0000000000127919 */ /* 0x000e620000002100 */
[----:B------:R-:W-:Y:S01]  /*0020*/  ELECT P0, URZ, PT ;  /* 0x00000000003f782f */ /* 0x000fe20003800000 */
[----:B------:R-:W-:Y:S01]  /*0030*/  BSSY B0, `(.L_x_0) ;  /* 0x000000f000007945 */ /* 0x000fe20003800000 */
[--C-:B-1----:R-:W-:Y:S02]  /*0040*/  SHF.R.U32.HI R0, RZ, 0x5, R18.reuse ;  /* 0x00000005ff007819 */ /* 0x102fe40000011612 */
[----:B------:R-:W-:-:S03]  /*0050*/  SHF.R.U32.HI R3, RZ, 0x7, R18 ;  /* 0x00000007ff037819 */ /* 0x000fc60000011612 */
[----:B------:R-:W1:Y:S04]  /*0060*/  SHFL.IDX PT, R2, R0, RZ, 0x1f ;  /* 0x00001fff00027589 */ /* 0x000e6800000e0000 */
[----:B------:R2:W3:Y:S01]  /*0070*/  SHFL.IDX PT, R5, R3, RZ, 0x1f ;  /* 0x00001fff03057589 */ /* 0x0004e200000e0000 */
[----:B-1----:R-:W-:-:S13]  /*0080*/  ISETP.NE.OR P0, PT, R2, RZ, !P0 ;  /* 0x000000ff0200720c */ /* 0x002fda0004705670 */
[----:B0-23--:R-:W-:Y:S05]  /*0090*/  @P0 BRA `(.L_x_1) ;  /* 0x0000000000200947 */ /* 0x00dfea0003800000 */
[----:B------:R-:W-:Y:S02]  /*00a0*/  ULDC.64 UR4, c[0x0][0x198] ;  /* 0x0000660000047ab9 */ /* 0x000fe40000000a00 */
[----:B------:R-:W-:Y:S02]  /*00b0*/  UIADD3 UR6, UP0, UR4, 0xf0, URZ ;  /* 0x000000f004067890 */ /* 0x000fe4000ff1e03f */
[----:B------:R-:W-:Y:S02]  /*00c0*/  UIADD3 UR4, UP1, UR4, 0x1f0, URZ ;  /* 0x000001f004047890 */ /* 0x000fe4000ff3e03f */
[----:B------:R-:W-:Y:S02]  /*00d0*/  UIADD3.X UR7, URZ, UR5, URZ, UP0, !UPT ;  /* 0x000000053f077290 */ /* 0x000fe400087fe43f */
[----:B------:R-:W-:-:S07]  /*00e0*/  UIADD3.X UR5, URZ, UR5, URZ, UP1, !UPT ;  /* 0x000000053f057290 */ /* 0x000fce0008ffe43f */
[----:B------:R0:W-:Y:S02]  /*00f0*/  UTMACCTL.PF [UR6] ;  /* 0x00000000060079b9 */ /* 0x0001e40008040000 */
[----:B------:R0:W-:Y:S02]  /*0100*/  UTMACCTL.PF [UR4] ;  /* 0x00000000040079b9 */ /* 0x0001e40008040000 */
[----:B0-----:R-:W-:Y:S01]  /*0110*/  NOP ;  /* 0x0000000000007918 */ /* 0x001fe20000000000 */
.L_x_1:
[----:B------:R-:W-:Y:S05]  /*0120*/  BSYNC B0 ;  /* 0x0000000000007941 */ /* 0x000fea0003800000 */
.L_x_0:
[----:B------:R-:W0:Y:S02]  /*0130*/  SHFL.IDX PT, R3, R0, RZ, 0x1f ;  /* 0x00001fff00037589 */ /* 0x000e2400000e0000 */
[----:B0-----:R-:W-:-:S13]  /*0140*/  ISETP.NE.AND P0, PT, R3, RZ, PT ;  /* 0x000000ff0300720c */ /* 0x001fda0003f05270 */
[----:B------:R-:W-:Y:S05]  /*0150*/  @P0 BRA `(.L_x_2) ;  /* 0x00000000008c0947 */ /* 0x000fea0003800000 */
[----:B------:R-:W-:Y:S01]  /*0160*/  ELECT P0, URZ, PT ;  /* 0x00000000003f782f */ /* 0x000fe20003800000 */
[----:B------:R-:W-:-:S12]  /*0170*/  BSSY B0, `(.L_x_2) ;  /* 0x0000021000007945 */ /* 0x000fd80003800000 */
[----:B------:R-:W-:Y:S05]  /*0180*/  @!P0 BRA `(.L_x_3) ;  /* 0x00000000007c8947 */ /* 0x000fea0003800000 */
[----:B------:R-:W0:Y:S01]  /*0190*/  S2UR UR8, SR_CgaCtaId ;  /* 0x00000000000879c3 */ /* 0x000e220000008800 */
[----:B------:R-:W-:Y:S01]  /*01a0*/  UMOV UR4, 0x400 ;  /* 0x0000040000047882 */ /* 0x000fe20000000000 */
[----:B------:R-:W-:Y:S01]  /*01b0*/  UMOV UR5, 0x1 ;  /* 0x0000000100057882 */ /* 0x000fe20000000000 */
[----:B------:R-:W-:Y:S02]  /*01c0*/  UMOV UR6, 0x4 ;  /* 0x0000000400067882 */ /* 0x000fe40000000000 */
[----:B------:R-:W-:-:S04]  /*01d0*/  UIADD3 UR6, -UR6, 0x100000, URZ ;  /* 0x0010000006067890 */ /* 0x000fc8000fffe13f */
[----:B------:R-:W-:Y:S02]  /*01e0*/  USHF.L.U32 UR7, UR6, 0xb, URZ ;  /* 0x0000000b06077899 */ /* 0x000fe4000800063f */
[----:B------:R-:W-:Y:S02]  /*01f0*/  USHF.L.U32 UR6, UR6, 0x1, URZ ;  /* 0x0000000106067899 */ /* 0x000fe4000800063f */
[----:B0-----:R-:W-:Y:S02]  /*0200*/  ULEA UR8, UR8, UR4, 0x18 ;  /* 0x0000000408087291 */ /* 0x001fe4000f8ec03f */
[----:B------:R-:W-:-:S04]  /*0210*/  UIADD3 UR4, -UR5, 0x100000, URZ ;  /* 0x0010000005047890 */ /* 0x000fc8000fffe13f */
[----:B------:R-:W-:Y:S02]  /*0220*/  USHF.L.U32 UR5, UR4, 0xb, URZ ;  /* 0x0000000b04057899 */ /* 0x000fe4000800063f */
[----:B------:R-:W-:Y:S01]  /*0230*/  USHF.L.U32 UR4, UR4, 0x1, URZ ;  /* 0x0000000104047899 */ /* 0x000fe2000800063f */
[----:B------:R-:W0:Y:S11]  /*0240*/  FENCE.VIEW.ASYNC.S ;  /* 0x00000000000073c6 */ /* 0x000e360000000000 */
[----:B0-----:R0:W1:Y:S01]  /*0250*/  SYNCS.EXCH.64 URZ, [UR8], UR4 ;  /* 0x00000004083f75b2 */ /* 0x0010620008000100 */
[----:B------:R0:W2:Y:S01]  /*0260*/  SYNCS.EXCH.64 URZ, [UR8+0x48], UR6 ;  /* 0x00004806083f75b2 */ /* 0x0000a20008000100 */
[----:B------:R0:W3:Y:S01]  /*0270*/  SYNCS.EXCH.64 URZ, [UR8+0x8], UR4 ;  /* 0x00000804083f75b2 */ /* 0x0000e20008000100 */
[----:B------:R0:W4:Y:S01]  /*0280*/  SYNCS.EXCH.64 URZ, [UR8+0x50], UR6 ;  /* 0x00005006083f75b2 */ /* 0x0001220008000100 */
[----:B------:R0:W0:Y:S01]  /*0290*/  SYNCS.EXCH.64 URZ, [UR8+0x10], UR4 ;  /* 0x00001004083f75b2 */ /* 0x0000220008000100 */
        /* <DEDUP_REMOVED lines=13> */
[----:B------:R-:W-:Y:S01]  /*0370*/  NOP ;  /* 0x0000000000007918 */ /* 0x000fe20000000000 */
.L_x_3:
[----:B0-----:R-:W-:Y:S05]  /*0380*/  BSYNC B0 ;  /* 0x0000000000007941 */ /* 0x001fea0003800000 */
.L_x_2:
[----:B------:R-:W-:Y:S01]  /*0390*/  SHF.R.S32.HI R7, RZ, 0x1f, R18 ;  /* 0x0000001fff077819 */ /* 0x000fe20000011412 */
[----:B------:R-:W0:Y:S01]  /*03a0*/  SHFL.IDX PT, R0, R0, RZ, 0x1f ;  /* 0x00001fff00007589 */ /* 0x000e2200000e0000 */
[----:B------:R-:W5:Y:S01]  /*03b0*/  S2UR UR8, SR_CTAID.X ;  /* 0x00000000000879c3 */ /* 0x000f620000002500 */
[----:B------:R-:W-:Y:S02]  /*03c0*/  ELECT P0, URZ, PT ;  /* 0x00000000003f782f */ /* 0x000fe40003800000 */
[----:B------:R-:W-:Y:S01]  /*03d0*/  LEA.HI R7, R7, R18, RZ, 0x7 ;  /* 0x0000001207077211 */ /* 0x000fe200078f38ff */
[----:B------:R-:W1:Y:S01]  /*03e0*/  S2R R4, SR_CTAID.Y ;  /* 0x0000000000047919 */ /* 0x000e620000002600 */
[----:B------:R-:W-:Y:S01]  /*03f0*/  SHF.R.S32.HI R8, RZ, 0x1f, R3 ;  /* 0x0000001fff087819 */ /* 0x000fe20000011403 */
[----:B------:R-:W-:Y:S01]  /*0400*/  ULDC UR4, c[0x0][0x150] ;  /* 0x0000540000047ab9 */ /* 0x000fe20000000800 */
[----:B------:R-:W-:Y:S01]  /*0410*/  LOP3.LUT R7, R7, 0xffffff80, RZ, 0xc0, !PT ;  /* 0xffffff8007077812 */ /* 0x000fe200078ec0ff */
[----:B------:R-:W-:Y:S01]  /*0420*/  NOP ;  /* 0x0000000000007918 */ /* 0x000fe20000000000 */
[----:B------:R-:W-:Y:S01]  /*0430*/  LEA.HI R8, R8, R3, RZ, 0x2 ;  /* 0x0000000308087211 */ /* 0x000fe200078f10ff */
[----:B------:R-:W2:Y:S01]  /*0440*/  LDC R10, c[0x0][0x144] ;  /* 0x00005100ff0a7b82 */ /* 0x000ea20000000800 */
[----:B------:R-:W-:Y:S01]  /*0450*/  NOP ;  /* 0x0000000000007918 */ /* 0x000fe20000000000 */
[----:B------:R-:W-:Y:S01]  /*0460*/  IMAD.IADD R6, R18, 0x1, -R7 ;  /* 0x0000000112067824 */ /* 0x000fe200078e0a07 */
[----:B------:R-:W-:Y:S01]  /*0470*/  LOP3.LUT R8, R8, 0x3ffffffc, RZ, 0xc0, !PT ;  /* 0x3ffffffc08087812 */ /* 0x000fe200078ec0ff */
[----:B------:R-:W-:Y:S01]  /*0480*/  IMAD.MOV.U32 R23, RZ, RZ, 0x1 ;  /* 0x00000001ff177424 */ /* 0x000fe200078e00ff */
[----:B------:R-:W-:-:S02]  /*0490*/  ISETP.NE.AND P3, PT, R5, RZ, PT ;  /* 0x000000ff0500720c */ /* 0x000fc40003f65270 */
[----:B------:R-:W-:Y:S01]  /*04a0*/  SHF.R.S32.HI R7, RZ, 0x1f, R6 ;  /* 0x0000001fff077819 */ /* 0x000fe20000011406 */
[----:B------:R-:W-:Y:S01]  /*04b0*/  IMAD.IADD R8, R3, 0x1, -R8 ;  /* 0x0000000103087824 */ /* 0x000fe200078e0a08 */
[----:B------:R-:W3:Y:S02]  /*04c0*/  LDC R13, c[0x0][0x140] ;  /* 0x00005000ff0d7b82 */ /* 0x000ee40000000800 */
[----:B------:R-:W-:Y:S02]  /*04d0*/  LEA.HI R7, R7, R6, RZ, 0x3 ;  /* 0x0000000607077211 */ /* 0x000fe400078f18ff */
[----:B0-----:R-:W-:Y:S02]  /*04e0*/  ISETP.NE.OR P0, PT, R0, RZ, !P0 ;  /* 0x000000ff0000720c */ /* 0x001fe40004705670 */
[--C-:B------:R-:W-:Y:S02]  /*04f0*/  SHF.R.S32.HI R0, RZ, 0x3, R7.reuse ;  /* 0x00000003ff007819 */ /* 0x100fe40000011407 */
[----:B------:R-:W-:-:S02]  /*0500*/  SHF.R.S32.HI R7, RZ, 0x1f, R7 ;  /* 0x0000001fff077819 */ /* 0x000fc40000011407 */
[----:B-----5:R-:W-:Y:S02]  /*0510*/  I2FP.F32.U32 R9, UR8 ;  /* 0x0000000800097c45 */ /* 0x020fe40008201000 */
[----:B------:R-:W-:-:S03]  /*0520*/  LEA.HI R7, R7, R0, RZ, 0x2 ;  /* 0x0000000007077211 */ /* 0x000fc600078f10ff */
[----:B------:R-:W-:Y:S01]  /*0530*/  FMUL R9, R9, UR4 ;  /* 0x0000000409097c20 */ /* 0x000fe20008400000 */
[----:B------:R-:W-:Y:S01]  /*0540*/  LOP3.LUT R7, R7, 0xfffffffc, RZ, 0xc0, !PT ;  /* 0xfffffffc07077812 */ /* 0x000fe200078ec0ff */
[----:B------:R-:W-:Y:S01]  /*0550*/  VOTEU.ALL UP0, P0 ;  /* 0x00000000003f7886 */ /* 0x000fe20000000000 */
[----:B-1----:R-:W-:Y:S01]  /*0560*/  I2FP.F32.U32 R3, R4 ;  /* 0x0000000400037245 */ /* 0x002fe20000201000 */
[----:B------:R-:W-:Y:S01]  /*0570*/  ULDC UR4, c[0x0][0x154] ;  /* 0x0000550000047ab9 */ /* 0x000fe20000000800 */
[----:B------:R-:W-:Y:S01]  /*0580*/  VOTEU.ALL UP1, P0 ;  /* 0x00000000003f7886 */ /* 0x000fe20000020000 */
[----:B------:R-:W0:Y:S01]  /*0590*/  F2I.U32.TRUNC.NTZ R9, R9 ;  /* 0x0000000900097305 */ /* 0x000e22000020f000 */
[----:B------:R-:W-:Y:S01]  /*05a0*/  IMAD.IADD R7, R0, 0x1, -R7 ;  /* 0x0000000100077824 */ /* 0x000fe200078e0a07 */
[----:B------:R-:W1:Y:S01]  /*05b0*/  @!UP0 S2UR UR7, SR_CgaCtaId ;  /* 0x00000000000789c3 */ /* 0x000e620000008800 */
[----:B------:R-:W-:Y:S01]  /*05c0*/  FMUL R12, R3, UR4 ;  /* 0x00000004030c7c20 */ /* 0x000fe20008400000 */
[----:B------:R-:W-:Y:S01]  /*05d0*/  UMOV UR4, 0x20 ;  /* 0x0000002000047882 */ /* 0x000fe20000000000 */
[----:B------:R-:W-:Y:S01]  /*05e0*/  IMAD R8, R8, 0x4, R7 ;  /* 0x0000000408087824 */ /* 0x000fe200078e0207 */
[----:B------:R-:W-:Y:S01]  /*05f0*/  @!UP0 UMOV UR6, 0x400 ;  /* 0x0000040000068882 */ /* 0x000fe20000000000 */
[----:B------:R-:W-:-:S04]  /*0600*/  @!UP0 UIADD3 UR4, -UR4, 0x100000, URZ ;  /* 0x0010000004048890 */ /* 0x000fc8000fffe13f */
[----:B------:R-:W-:Y:S02]  /*0610*/  @!UP0 USHF.L.U32 UR5, UR4, 0xb, URZ ;  /* 0x0000000b04058899 */ /* 0x000fe4000800063f */
[----:B------:R-:W-:Y:S01]  /*0620*/  @!UP0 USHF.L.U32 UR4, UR4, 0x1, URZ ;  /* 0x0000000104048899 */ /* 0x000fe2000800063f */
[----:B---3--:R-:W-:Y:S01]  /*0630*/  ISETP.EQ.U32.AND P2, PT, R13, 0x1, PT ;  /* 0x000000010d00780c */ /* 0x008fe20003f42070 */
[----:B------:R-:W3:Y:S01]  /*0640*/  F2I.U32.TRUNC.NTZ R12, R12 ;  /* 0x0000000c000c7305 */ /* 0x000ee2000020f000 */
[----:B------:R-:W-:Y:S01]  /*0650*/  LEA.HI R0, R8, R8, RZ, 0x1 ;  /* 0x0000000808007211 */ /* 0x000fe200078f08ff */
[----:B------:R-:W5:Y:S03]  /*0660*/  LDC R7, c[0x0][0x148] ;  /* 0x00005200ff077b82 */ /* 0x000f660000000800 */
[----:B------:R-:W-:Y:S01]  /*0670*/  LOP3.LUT R11, R0, 0xfffffffe, RZ, 0xc0, !PT ;  /* 0xfffffffe000b7812 */ /* 0x000fe200078ec0ff */
[----:B0-----:R-:W-:Y:S01]  /*0680*/  IMAD.MOV R15, RZ, RZ, -R9 ;  /* 0x000000ffff0f7224 */ /* 0x001fe200078e0a09 */
[----:B------:R-:W-:-:S03]  /*0690*/  SHF.R.S32.HI R9, RZ, 0x1f, R2 ;  /* 0x0000001fff097819 */ /* 0x000fc60000011402 */
[----:B--2---:R-:W-:Y:S01]  /*06a0*/  IMAD R3, R10, R15, UR8 ;  /* 0x000000080a037e24 */ /* 0x004fe2000f8e020f */
[----:B------:R-:W-:Y:S01]  /*06b0*/  LEA.HI R9, R9, R2, RZ, 0x2 ;  /* 0x0000000209097211 */ /* 0x000fe200078f10ff */
[C---:B------:R-:W-:Y:S02]  /*06c0*/  IMAD.IADD R0, R8.reuse, 0x1, -R11 ;  /* 0x0000000108007824 */ /* 0x040fe400078e0a0b */
[----:B------:R-:W-:Y:S01]  /*06d0*/  IMAD.SHL.U32 R11, R8, 0x4, RZ ;  /* 0x00000004080b7824 */ /* 0x000fe200078e00ff */
[----:B------:R-:W-:Y:S01]  /*06e0*/  LOP3.LUT R9, R9, 0xfffffffc, RZ, 0xc0, !PT ;  /* 0xfffffffc09097812 */ /* 0x000fe200078ec0ff */
[----:B---3--:R-:W-:Y:S01]  /*06f0*/  IMAD.MOV R24, RZ, RZ, -R12 ;  /* 0x000000ffff187224 */ /* 0x008fe200078e0a0c */
[----:B------:R-:W-:Y:S01]  /*0700*/  ISETP.NE.AND P4, PT, R0, R3, PT ;  /* 0x000000030000720c */ /* 0x000fe20003f85270 */
[----:B-1----:R-:W-:Y:S01]  /*0710*/  @!UP0 ULEA UR6, UR7, UR6, 0x18 ;  /* 0x0000000607068291 */ /* 0x002fe2000f8ec03f */
[----:B------:R-:W-:Y:S01]  /*0720*/  LOP3.LUT R22, R8, 0xc, R11, 0x78, !PT ;  /* 0x0000000c08167812 */ /* 0x000fe200078e780b */
[----:B------:R-:W-:Y:S01]  /*0730*/  IMAD.IADD R0, R2, 0x1, -R9 ;  /* 0x0000000102007824 */ /* 0x000fe200078e0a09 */
[----:B------:R-:W-:Y:S01]  /*0740*/  VOTEU.ALL UP0, P0 ;  /* 0x00000000003f7886 */ /* 0x000fe20000000000 */
[----:B------:R-:W-:Y:S01]  /*0750*/  LOP3.LUT P0, RZ, R6, 0x7, RZ, 0xc0, !PT ;  /* 0x0000000706ff7812 */ /* 0x000fe2000780c0ff */
[----:B------:R-:W-:-:S02]  /*0760*/  VIADD R6, R5, 0xffffffff ;  /* 0xffffffff05067836 */ /* 0x000fc40000000000 */
[----:B------:R-:W-:Y:S01]  /*0770*/  ISETP.NE.AND P1, PT, R0, 0x3, PT ;  /* 0x000000030000780c */ /* 0x000fe20003f25270 */
[----:B-----5:R-:W-:Y:S01]  /*0780*/  IMAD R9, R7, R24, R4 ;  /* 0x0000001807097224 */ /* 0x020fe200078e0204 */
[----:B------:R-:W-:Y:S02]  /*0790*/  ISETP.LT.U32.AND P0, PT, R22, 0x2, !P0 ;  /* 0x000000021600780c */ /* 0x000fe40004701070 */
[----:B------:R-:W-:Y:S01]  /*07a0*/  ISETP.EQ.OR P1, PT, R0, RZ, !P1 ;  /* 0x000000ff0000720c */ /* 0x000fe20004f22670 */
[----:B------:R-:W0:Y:S02]  /*07b0*/  FENCE.VIEW.ASYNC.S ;  /* 0x00000000000073c6 */ /* 0x000e240000000000 */
[----:B0-----:R0:W1:Y:S01]  /*07c0*/  @!UP0 SYNCS.EXCH.64 URZ, [UR6+0xa0], UR4 ;  /* 0x0000a004063f85b2 */ /* 0x0010620008000100 */
[----:B------:R-:W-:Y:S02]  /*07d0*/  @P4 LEA.HI R2, R22, R22, RZ, 0x1 ;  /* 0x0000001616024211 */ /* 0x000fe400078f08ff */
[----:B------:R-:W-:-:S02]  /*07e0*/  ISETP.EQ.AND P1, PT, R5, RZ, P1 ;  /* 0x000000ff0500720c */ /* 0x000fc40000f22270 */
[----:B------:R-:W-:Y:S02]  /*07f0*/  @P4 SHF.R.S32.HI R2, RZ, 0x1, R2 ;  /* 0x00000001ff024819 */ /* 0x000fe40000011402 */
[----:B------:R-:W-:Y:S02]  /*0800*/  ISETP.GE.U32.AND P6, PT, R6, 0x2, PT ;  /* 0x000000020600780c */ /* 0x000fe40003fc6070 */
[----:B------:R-:W-:Y:S02]  /*0810*/  @P4 ISETP.NE.AND P5, PT, R2, R9, PT ;  /* 0x000000090200420c */ /* 0x000fe40003fa5270 */
[----:B------:R-:W-:Y:S02]  /*0820*/  SEL R2, RZ, 0x1, !P0 ;  /* 0x00000001ff027807 */ /* 0x000fe40004000000 */
[----:B------:R-:W-:Y:S02]  /*0830*/  @P4 SEL R23, RZ, 0x1, P5 ;  /* 0x00000001ff174807 */ /* 0x000fe40002800000 */
[----:B------:R-:W-:Y:S01]  /*0840*/  SEL R19, RZ, 0x1, !P1 ;  /* 0x00000001ff137807 */ /* 0x000fe20004800000 */
[----:B------:R0:W2:Y:S01]  /*0850*/  @!UP1 SYNCS.EXCH.64 URZ, [UR6+0xa8], UR4 ;  /* 0x0000a804063f95b2 */ /* 0x0000a20008000100 */
[----:B------:R-:W-:Y:S01]  /*0860*/  LOP3.LUT R23, R23, R2, RZ, 0xc0, !PT ;  /* 0x0000000217177212 */ /* 0x000fe200078ec0ff */
[----:B------:R-:W-:Y:S01]  /*0870*/  NOP ;  /* 0x0000000000007918 */ /* 0x000fe20000000000 */
[----:B------:R-:W-:Y:S01]  /*0880*/  SEL R19, R19, 0x2, P6 ;  /* 0x0000000213137807 */ /* 0x000fe20003000000 */
[----:B------:R-:W-:Y:S06]  /*0890*/  @!P2 BRA `(.L_x_4) ;  /* 0x000000000008a947 */ /* 0x000fec0003800000 */
[----:B-12-4-:R-:W-:Y:S01]  /*08a0*/  UCGABAR_ARV ;  /* 0x00000000000079c7 */ /* 0x016fe20008000000 */
[----:B------:R-:W-:Y:S05]  /*08b0*/  BRA `(.L_x_5) ;  /* 0x0000000000047947 */ /* 0x000fea0003800000 */
.L_x_4:
[----:B-12-4-:R-:W-:Y:S01]  /*08c0*/  NOP ;  /* 0x0000000000007918 */ /* 0x016fe20000000000 */
.L_x_5:
[----:B------:R-:W1:Y:S01]  /*08d0*/  LDC R2, c[0x0][0x65c] ;  /* 0x00019700ff027b82 */ /* 0x000e620000000800 */
[----:B------:R-:W-:Y:S02]  /*08e0*/  IMAD.U32 R8, RZ, RZ, UR8 ;  /* 0x00000008ff087e24 */ /* 0x000fe4000f8e00ff */
[----:B------:R-:W-:Y:S01]  /*08f0*/  IMAD.MOV.U32 R9, RZ, RZ, RZ ;  /* 0x000000ffff097224 */ /* 0x000fe200078e00ff */
[----:B-1----:R-:W-:-:S04]  /*0900*/  ISETP.NE.AND P1, PT, R2, 0x1, PT ;  /* 0x000000010200780c */ /* 0x002fc80003f25270 */
[----:B------:R-:W-:-:S09]  /*0910*/  P2R R5, PR, RZ, 0x2 ;  /* 0x00000002ff057803 */ /* 0x000fd20000000000 */
[----:B------:R-:W1:Y:S01]  /*0920*/  @P1 LDC R17, c[0x0][0x10] ;  /* 0x00000400ff111b82 */ /* 0x000e620000000800 */
[----:B------:R-:W-:Y:S02]  /*0930*/  @P1 IMAD.MOV.U32 R5, RZ, RZ, RZ ;  /* 0x000000ffff051224 */ /* 0x000fe400078e00ff */
[----:B------:R-:W-:-:S05]  /*0940*/  @P1 IMAD.MOV.U32 R13, RZ, RZ, RZ ;  /* 0x000000ffff0d1224 */ /* 0x000fca00078e00ff */
[----:B------:R-:W2:Y:S01]  /*0950*/  @!P1 LDC R11, c[0x0][0xc] ;  /* 0x00000300ff0b9b82 */ /* 0x000ea20000000800 */
[----:B-1----:R-:W-:-:S04]  /*0960*/  @P1 IMAD.WIDE.U32 R16, R17, UR8, R4 ;  /* 0x0000000811101c25 */ /* 0x002fc8000f8e0004 */
[----:B------:R-:W-:Y:S02]  /*0970*/  @P1 IMAD.IADD R17, R17, 0x1, R13 ;  /* 0x0000000111111824 */ /* 0x000fe400078e020d */
[----:B--2---:R-:W-:-:S04]  /*0980*/  @!P1 IMAD.WIDE.U32 R8, R4, R11, R8 ;  /* 0x0000000b04089225 */ /* 0x004fc800078e0008 */
[----:B------:R-:W-:Y:S02]  /*0990*/  @!P1 IMAD.MOV.U32 R16, RZ, RZ, R8 ;  /* 0x000000ffff109224 */ /* 0x000fe400078e0008 */
[----:B------:R-:W-:Y:S01]  /*09a0*/  @!P1 IMAD.MOV.U32 R17, RZ, RZ, R9 ;  /* 0x000000ffff119224 */ /* 0x000fe200078e0009 */
[----:B------:R-:W-:Y:S06]  /*09b0*/  @!P2 BRA `(.L_x_6) ;  /* 0x00000000000ca947 */ /* 0x000fec0003800000 */
[----:B------:R-:W-:Y:S01]  /*09c0*/  UCGABAR_WAIT ;  /* 0x0000000000007dc7 */ /* 0x000fe20008000000 */
[----:B------:R-:W-:Y:S01]  /*09d0*/  CCTL.IVALL ;  /* 0x00000000ff00798f */ /* 0x000fe20002000000 */
[----:B------:R-:W-:Y:S05]  /*09e0*/  BRA `(.L_x_7) ;  /* 0x0000000000047947 */ /* 0x000fea0003800000 */
.L_x_6:
[----:B------:R-:W-:Y:S06]  /*09f0*/  BAR.SYNC.DEFER_BLOCKING 0x0 ;  /* 0x0000000000007b1d */ /* 0x000fec0000010000 */
.L_x_7:
[----:B------:R-:W-:Y:S05]  /*0a00*/  @!P3 BRA `(.L_x_8) ;  /* 0x00000040001cb947 */ /* 0x000fea0003800000 */
[----:B------:R-:W-:-:S13]  /*0a10*/  ISETP.GT.U32.AND P0, PT, R6, 0x1, PT ;  /* 0x000000010600780c */ /* 0x000fda0003f04070 */
[----:B0-----:R-:W-:Y:S05]  /*0a20*/  @P0 EXIT ;  /* 0x000000000000094d */ /* 0x001fea0003800000 */
[----:B------:R-:W-:Y:S01]  /*0a30*/  ULDC.64 UR4, c[0x0][0x650] ;  /* 0x0001940000047ab9 */ /* 0x000fe20000000a00 */
[----:B------:R-:W-:Y:S01]  /*0a40*/  PRMT R0, RZ, 0x7610, R0 ;  /* 0x00007610ff007816 */ /* 0x000fe20000000000 */
[----:B------:R-:W-:Y:S01]  /*0a50*/  IMAD.MOV.U32 R60, RZ, RZ, -0x1 ;  /* 0xffffffffff3c7424 */ /* 0x000fe200078e00ff */
[----:B------:R-:W-:Y:S01]  /*0a60*/  ISETP.GE.U32.AND P0, PT, R16, UR4, PT ;  /* 0x0000000410007c0c */ /* 0x000fe2000bf06070 */
[----:B------:R-:W-:Y:S02]  /*0a70*/  IMAD.MOV.U32 R61, RZ, RZ, -0x1 ;  /* 0xffffffffff3d7424 */ /* 0x000fe400078e00ff */
[----:B------:R-:W-:Y:S01]  /*0a80*/  IMAD.MOV.U32 R59, RZ, RZ, -0x1 ;  /* 0xffffffffff3b7424 */ /* 0x000fe200078e00ff */
[----:B------:R-:W-:-:S13]  /*0a90*/  ISETP.GE.U32.AND.EX P0, PT, R17, UR5, PT, P0 ;  /* 0x0000000511007c0c */ /* 0x000fda000bf06100 */
[----:B------:R-:W-:Y:S05]  /*0aa0*/  @P0 BRA `(.L_x_9) ;  /* 0x0000000400280947 */ /* 0x000fea0003800000 */
[----:B------:R-:W0:Y:S01]  /*0ab0*/  LDC.64 R20, c[0x0][0x628] ;  /* 0x00018a00ff147b82 */ /* 0x000e220000000a00 */
[----:B------:R-:W-:Y:S02]  /*0ac0*/  IMAD.MOV.U32 R8, RZ, RZ, R16 ;  /* 0x000000ffff087224 */ /* 0x000fe400078e0010 */
[----:B------:R-:W-:-:S05]  /*0ad0*/  IMAD.MOV.U32 R9, RZ, RZ, R17 ;  /* 0x000000ffff097224 */ /* 0x000fca00078e0011 */
[----:B------:R-:W1:Y:S08]  /*0ae0*/  LDC R0, c[0x0][0x630] ;  /* 0x00018c00ff007b82 */ /* 0x000e700000000800 */
[----:B------:R-:W2:Y:S01]  /*0af0*/  LDC.64 R26, c[0x0][0x620] ;  /* 0x00018800ff1a7b82 */ /* 0x000ea20000000a00 */
[----:B0-----:R-:W-:-:S04]  /*0b00*/  ISETP.NE.U32.AND P0, PT, R20, RZ, PT ;  /* 0x000000ff1400720c */ /* 0x001fc80003f05070 */
[----:B------:R-:W-:-:S13]  /*0b10*/  ISETP.NE.AND.EX P0, PT, R21, RZ, PT, P0 ;  /* 0x000000ff1500720c */ /* 0x000fda0003f05300 */
[----:B-12---:R-:W-:Y:S05]  /*0b20*/  @!P0 BRA `(.L_x_10) ;  /* 0x0000000000288947 */ /* 0x006fea0003800000 */
[----:B------:R-:W0:Y:S02]  /*0b30*/  LDC R13, c[0x0][0x634] ;  /* 0x00018d00ff0d7b82 */ /* 0x000e240000000800 */
[----:B0-----:R-:W-:-:S05]  /*0b40*/  IADD3 R13, P0, R16, R13, RZ ;  /* 0x0000000d100d7210 */ /* 0x001fca0007f1e0ff */
[----:B------:R-:W-:-:S04]  /*0b50*/  IMAD.X R15, RZ, RZ, R17, P0 ;  /* 0x000000ffff0f7224 */ /* 0x000fc800000e0611 */
[----:B------:R-:W-:-:S04]  /*0b60*/  IMAD.WIDE.U32 R8, R15, R20, RZ ;  /* 0x000000140f087225 */ /* 0x000fc800078e00ff */
[----:B------:R-:W-:-:S04]  /*0b70*/  IMAD.WIDE.U32 R10, P0, R13, R21, R8 ;  /* 0x000000150d0a7225 */ /* 0x000fc80007800008 */
[----:B------:R-:W-:-:S04]  /*0b80*/  IMAD.WIDE.U32 R8, R13, R20, RZ ;  /* 0x000000140d087225 */ /* 0x000fc800078e00ff */
[----:B------:R-:W-:Y:S01]  /*0b90*/  IMAD.X R13, RZ, RZ, RZ, P0 ;  /* 0x000000ffff0d7224 */ /* 0x000fe200000e06ff */
[----:B------:R-:W-:Y:S01]  /*0ba0*/  IADD3 RZ, P0, R9, R10, RZ ;  /* 0x0000000a09ff7210 */ /* 0x000fe20007f1e0ff */
[----:B------:R-:W-:-:S04]  /*0bb0*/  IMAD.MOV.U32 R12, RZ, RZ, R11 ;  /* 0x000000ffff0c7224 */ /* 0x000fc800078e000b */
[----:B------:R-:W-:-:S08]  /*0bc0*/  IMAD.WIDE.U32.X R8, R15, R21, R12, P0 ;  /* 0x000000150f087225 */ /* 0x000fd000000e040c */
.L_x_10:
[----:B------:R-:W0:Y:S01]  /*0bd0*/  LDC.64 R20, c[0x0][0x640] ;  /* 0x00019000ff147b82 */ /* 0x000e220000000a00 */
[--C-:B------:R-:W-:Y:S01]  /*0be0*/  SHF.R.U64 R59, R8, R0, R9.reuse ;  /* 0x00000000083b7219 */ /* 0x100fe20000001209 */
[----:B------:R-:W-:Y:S01]  /*0bf0*/  IMAD R28, R7, R24, R4 ;  /* 0x00000018071c7224 */ /* 0x000fe200078e0204 */
[----:B------:R-:W-:Y:S01]  /*0c00*/  SHF.R.U32.HI R0, RZ, R0, R9 ;  /* 0x00000000ff007219 */ /* 0x000fe20000011609 */
[----:B------:R-:W-:Y:S01]  /*0c10*/  IMAD.MOV.U32 R25, RZ, RZ, 0x1 ;  /* 0x00000001ff197424 */ /* 0x000fe200078e00ff */
[----:B------:R-:W-:-:S03]  /*0c20*/  IADD3 R5, P0, RZ, -R59, RZ ;  /* 0x8000003bff057210 */ /* 0x000fc60007f1e0ff */
[----:B------:R-:W1:Y:S02]  /*0c30*/  LDC R6, c[0x0][0x618] ;  /* 0x00018600ff067b82 */ /* 0x000e640000000800 */
[----:B------:R-:W-:-:S04]  /*0c40*/  IMAD.X R9, RZ, RZ, ~R0, P0 ;  /* 0x000000ffff097224 */ /* 0x000fc800000e0e00 */
[-C--:B------:R-:W-:Y:S02]  /*0c50*/  IMAD R0, R9, R26.reuse, RZ ;  /* 0x0000001a09007224 */ /* 0x080fe400078e02ff */
[----:B------:R-:W2:Y:S01]  /*0c60*/  LDC R11, c[0x0][0x608] ;  /* 0x00018200ff0b7b82 */ /* 0x000ea20000000800 */
[----:B------:R-:W-:-:S04]  /*0c70*/  IMAD.WIDE.U32 R8, R5, R26, R16 ;  /* 0x0000001a05087225 */ /* 0x000fc800078e0010 */
[----:B------:R-:W-:-:S03]  /*0c80*/  IMAD R5, R5, R27, R0 ;  /* 0x0000001b05057224 */ /* 0x000fc600078e0200 */
[----:B------:R-:W3:Y:S01]  /*0c90*/  LDC R12, c[0x0][0x658] ;  /* 0x00019600ff0c7b82 */ /* 0x000ee20000000800 */
[----:B0-----:R-:W-:Y:S01]  /*0ca0*/  ISETP.NE.U32.AND P0, PT, R20, RZ, PT ;  /* 0x000000ff1400720c */ /* 0x001fe20003f05070 */
[----:B------:R-:W-:Y:S02]  /*0cb0*/  IMAD.IADD R5, R9, 0x1, R5 ;  /* 0x0000000109057824 */ /* 0x000fe400078e0205 */
[----:B------:R-:W-:Y:S01]  /*0cc0*/  IMAD.MOV.U32 R9, RZ, RZ, -0x1 ;  /* 0xffffffffff097424 */ /* 0x000fe200078e00ff */
[----:B------:R-:W-:-:S03]  /*0cd0*/  ISETP.NE.AND.EX P0, PT, R21, RZ, PT, P0 ;  /* 0x000000ff1500720c */ /* 0x000fc60003f05300 */
[----:B------:R-:W0:Y:S01]  /*0ce0*/  LDC R15, c[0x0][0x600] ;  /* 0x00018000ff0f7b82 */ /* 0x000e220000000800 */
[-CC-:B-1----:R-:W-:Y:S02]  /*0cf0*/  SHF.R.U64 R13, R8, R6.reuse, R5.reuse ;  /* 0x00000006080d7219 */ /* 0x182fe40000001205 */
[----:B------:R-:W-:-:S05]  /*0d00*/  SHF.R.U32.HI R0, RZ, R6, R5 ;  /* 0x00000006ff007219 */ /* 0x000fca0000011605 */
[----:B------:R-:W1:Y:S01]  /*0d10*/  LDC R14, c[0x0][0x648] ;  /* 0x00019200ff0e7b82 */ /* 0x000e620000000800 */
[-CC-:B--2---:R-:W-:Y:S02]  /*0d20*/  SHF.R.U64 R29, R13, R11.reuse, R0.reuse ;  /* 0x0000000b0d1d7219 */ /* 0x184fe40000001200 */
[----:B------:R-:W-:-:S05]  /*0d30*/  SHF.R.U32.HI R5, RZ, R11, R0 ;  /* 0x0000000bff057219 */ /* 0x000fca0000011600 */
[----:B------:R-:W2:Y:S01]  /*0d40*/  LDC R26, c[0x0][0x638] ;  /* 0x00018e00ff1a7b82 */ /* 0x000ea20000000800 */
[-CC-:B---3--:R-:W-:Y:S02]  /*0d50*/  SHF.R.U64 R24, R29, R12.reuse, R5.reuse ;  /* 0x0000000c1d187219 */ /* 0x188fe40000001205 */
[-C--:B------:R-:W-:Y:S02]  /*0d60*/  SHF.L.U32 R0, R9, R12.reuse, RZ ;  /* 0x0000000c09007219 */ /* 0x080fe400000006ff */
[----:B------:R-:W-:Y:S01]  /*0d70*/  SHF.R.U32.HI R5, RZ, R12, R5 ;  /* 0x0000000cff057219 */ /* 0x000fe20000011605 */
[----:B------:R-:W-:Y:S01]  /*0d80*/  IMAD.MOV.U32 R4, RZ, RZ, R24 ;  /* 0x000000ffff047224 */ /* 0x000fe200078e0018 */
[----:B------:R-:W-:Y:S01]  /*0d90*/  LOP3.LUT R10, RZ, R0, RZ, 0x33, !PT ;  /* 0x00000000ff0a7212 */ /* 0x000fe200078e33ff */
[----:B------:R-:W3:Y:S01]  /*0da0*/  LDC R27, c[0x0][0x610] ;  /* 0x00018400ff1b7b82 */ /* 0x000ee20000000800 */
[----:B------:R-:W-:Y:S05]  /*0db0*/  @!P0 BRA `(.L_x_11) ;  /* 0x0000000000288947 */ /* 0x000fea0003800000 */
[----:B------:R-:W4:Y:S02]  /*0dc0*/  LDC R9, c[0x0][0x64c] ;  /* 0x00019300ff097b82 */ /* 0x000f240000000800 */
[----:B----4-:R-:W-:-:S05]  /*0dd0*/  IADD3 R9, P0, R24, R9, RZ ;  /* 0x0000000918097210 */ /* 0x010fca0007f1e0ff */
        /* <DEDUP_REMOVED lines=8> */
.L_x_11:
[----:B-1----:R-:W-:Y:S01]  /*0e60*/  SHF.R.U64 R4, R4, R14, R5 ;  /* 0x0000000e04047219 */ /* 0x002fe20000001205 */
[----:B0-----:R-:W-:Y:S01]  /*0e70*/  VIADD R6, R15, 0xffffffff ;  /* 0xffffffff0f067836 */ /* 0x001fe20000000000 */
[----:B------:R-:W-:Y:S02]  /*0e80*/  SHF.L.U32 R0, R25, R12, RZ ;  /* 0x0000000c19007219 */ /* 0x000fe400000006ff */
[----:B------:R-:W-:Y:S01]  /*0e90*/  LOP3.LUT R5, R29, R10, RZ, 0xc0, !PT ;  /* 0x0000000a1d057212 */ /* 0x000fe200078ec0ff */
[----:B------:R-:W-:Y:S01]  /*0ea0*/  IMAD.MOV R7, RZ, RZ, -R4 ;  /* 0x000000ffff077224 */ /* 0x000fe200078e0a04 */
[----:B------:R-:W-:Y:S02]  /*0eb0*/  SEL R3, R3, R28, !P1 ;  /* 0x0000001c03037207 */ /* 0x000fe40004800000 */
[----:B------:R-:W-:Y:S01]  /*0ec0*/  LOP3.LUT R6, R13, R6, RZ, 0xc0, !PT ;  /* 0x000000060d067212 */ /* 0x000fe200078ec0ff */
[----:B------:R-:W-:Y:S02]  /*0ed0*/  IMAD R4, R0, R4, R5 ;  /* 0x0000000400047224 */ /* 0x000fe400078e0205 */
[----:B--2---:R-:W-:-:S02]  /*0ee0*/  IMAD R0, R7, R26, R24 ;  /* 0x0000001a07007224 */ /* 0x004fc400078e0218 */
[----:B---3--:R-:W-:Y:S02]  /*0ef0*/  IMAD R3, R4, R27, R3 ;  /* 0x0000001b04037224 */ /* 0x008fe400078e0203 */
[----:B------:R-:W-:Y:S02]  /*0f00*/  IMAD R60, R0, R15, R6 ;  /* 0x0000000f003c7224 */ /* 0x000fe400078e0206 */
[----:B------:R-:W-:-:S03]  /*0f10*/  IMAD.MOV.U32 R4, RZ, RZ, 0x1 ;  /* 0x00000001ff047424 */ /* 0x000fc600078e00ff */
[----:B------:R-:W-:Y:S02]  /*0f20*/  SEL R61, R60, R3, !P1 ;  /* 0x000000033c3d7207 */ /* 0x000fe40004800000 */
[----:B------:R-:W-:Y:S02]  /*0f30*/  PRMT R0, R4, 0x7610, R0 ;  /* 0x0000761004007816 */ /* 0x000fe40000000000 */
[----:B------:R-:W-:-:S07]  /*0f40*/  SEL R60, R3, R60, !P1 ;  /* 0x0000003c033c7207 */ /* 0x000fce0004800000 */
.L_x_9:
[----:B------:R-:W-:-:S08]  /*0f50*/  NOP ;  /* 0x0000000000007918 */ /* 0x000fd00000000000 */
[----:B------:R-:W0:Y:S02]  /*0f60*/  USETMAXREG.TRY_ALLOC.CTAPOOL UP0, 0xe8 ;  /* 0x000000e8000079c8 */ /* 0x000e240008000600 */
[----:B0-----:R-:W-:-:S13]  /*0f70*/  PLOP3.LUT P0, PT, PT, PT, UP0, 0x80, 0x0 ;  /* 0x000000000000781c */ /* 0x001fda0003f0f008 */
[----:B------:R-:W-:Y:S05]  /*0f80*/  @!P0 BRA `(.L_x_9) ;  /* 0xfffffffc00f08947 */ /* 0x000fea000383ffff */
[----:B------:R-:W-:Y:S01]  /*0f90*/  ULDC.64 UR4, c[0x0][0x598] ;  /* 0x0001660000047ab9 */ /* 0x000fe20000000a00 */
[----:B------:R-:W-:Y:S01]  /*0fa0*/  ULDC.64 UR36, c[0x0][0x208] ;  /* 0x0000820000247ab9 */ /* 0x000fe20000000a00 */
[----:B------:R-:W-:-:S04]  /*0fb0*/  ISETP.NE.U32.AND P0, PT, RZ, UR4, PT ;  /* 0x00000004ff007c0c */ /* 0x000fc8000bf05070 */
[----:B------:R-:W-:-:S13]  /*0fc0*/  ISETP.NE.AND.EX P0, PT, RZ, UR5, PT, P0 ;  /* 0x00000005ff007c0c */ /* 0x000fda000bf05300 */
[----:B------:R-:W-:Y:S05]  /*0fd0*/  @!P0 BRA `(.L_x_12) ;  /* 0x00000000001c8947 */ /* 0x000fea0003800000 */
[----:B------:R-:W0:Y:S02]  /*0fe0*/  LDC.64 R4, c[0x0][0x598] ;  /* 0x00016600ff047b82 */ /* 0x000e240000000a00 */
[----:B0-----:R-:W2:Y:S02]  /*0ff0*/  LDG.E.64 R4, desc[UR36][R4.64] ;  /* 0x0000002404047981 */ /* 0x001ea4000c1e1b00 */
[----:B--2---:R-:W-:-:S04]  /*1000*/  ISETP.NE.U32.AND P0, PT, R4, RZ, PT ;  /* 0x000000ff0400720c */ /* 0x004fc80003f05070 */
[----:B------:R-:W-:-:S13]  /*1010*/  ISETP.NE.AND.EX P0, PT, R5, RZ, PT, P0 ;  /* 0x000000ff0500720c */ /* 0x000fda0003f05300 */
[----:B------:R-:W-:Y:S05]  /*1020*/  @!P0 BRA `(.L_x_12) ;  /* 0x0000000000088947 */ /* 0x000fea0003800000 */
[----:B------:R0:W5:Y:S01]  /*1030*/  LD.E R56, desc[UR36][R4.64] ;  /* 0x0000002404387980 */ /* 0x000162000c101900 */
[----:B------:R-:W-:Y:S05]  /*1040*/  BRA `(.L_x_13) ;  /* 0x0000000000247947 */ /* 0x000fea0003800000 */
.L_x_12:
[----:B------:R-:W-:Y:S02]  /*1050*/  ULDC.64 UR4, c[0x0][0x588] ;  /* 0x0001620000047ab9 */ /* 0x000fe40000000a00 */
[----:B------:R-:W-:-:S04]  /*1060*/  ISETP.NE.U32.AND P0, PT, RZ, UR4, PT ;  /* 0x00000004ff007c0c */ /* 0x000fc8000bf05070 */
[----:B------:R-:W-:-:S13]  /*1070*/  ISETP.NE.AND.EX P0, PT, RZ, UR5, PT, P0 ;  /* 0x00000005ff007c0c */ /* 0x000fda000bf05300 */
[----:B------:R-:W-:Y:S05]  /*1080*/  @!P0 BRA `(.L_x_14) ;  /* 0x00000000000c8947 */ /* 0x000fea0003800000 */
[----:B------:R-:W0:Y:S02]  /*1090*/  LDC.64 R56, c[0x0][0x588] ;  /* 0x00016200ff387b82 */ /* 0x000e240000000a00 */
[----:B0-----:R1:W5:Y:S01]  /*10a0*/  LDG.E R56, desc[UR36][R56.64] ;  /* 0x0000002438387981 */ /* 0x001362000c1e1900 */
[----:B------:R-:W-:Y:S05]  /*10b0*/  BRA `(.L_x_13) ;  /* 0x0000000000087947 */ /* 0x000fea0003800000 */
.L_x_14:
[----:B------:R-:W-:Y:S02]  /*10c0*/  ULDC UR4, c[0x0][0x580] ;  /* 0x0001600000047ab9 */ /* 0x000fe40000000800 */
[----:B------:R-:W-:-:S07]  /*10d0*/  IMAD.U32 R56, RZ, RZ, UR4 ;  /* 0x00000004ff387e24 */ /* 0x000fce000f8e00ff */
.L_x_13:
[----:B------:R-:W-:Y:S02]  /*10e0*/  ULDC.64 UR4, c[0x0][0x5a0] ;  /* 0x0001680000047ab9 */ /* 0x000fe40000000a00 */
[----:B------:R-:W-:-:S04]  /*10f0*/  ISETP.NE.U32.AND P0, PT, RZ, UR4, PT ;  /* 0x00000004ff007c0c */ /* 0x000fc8000bf05070 */
[----:B------:R-:W-:-:S13]  /*1100*/  ISETP.NE.AND.EX P0, PT, RZ, UR5, PT, P0 ;  /* 0x00000005ff007c0c */ /* 0x000fda000bf05300 */
[----:B------:R-:W-:Y:S05]  /*1110*/  @!P0 BRA `(.L_x_15) ;  /* 0x00000000001c8947 */ /* 0x000fea0003800000 */
[----:B0-----:R-:W0:Y:S02]  /*1120*/  LDC.64 R4, c[0x0][0x5a0] ;  /* 0x00016800ff047b82 */ /* 0x001e240000000a00 */
[----:B0-----:R-:W2:Y:S02]  /*1130*/  LDG.E.64 R4, desc[UR36][R4.64] ;  /* 0x0000002404047981 */ /* 0x001ea4000c1e1b00 */
[----:B--2---:R-:W-:-:S04]  /*1140*/  ISETP.NE.U32.AND P0, PT, R4, RZ, PT ;  /* 0x000000ff0400720c */ /* 0x004fc80003f05070 */
[----:B------:R-:W-:-:S13]  /*1150*/  ISETP.NE.AND.EX P0, PT, R5, RZ, PT, P0 ;  /* 0x000000ff0500720c */ /* 0x000fda0003f05300 */
[----:B------:R-:W-:Y:S05]  /*1160*/  @!P0 BRA `(.L_x_15) ;  /* 0x0000000000088947 */ /* 0x000fea0003800000 */
[----:B-1----:R0:W5:Y:S01]  /*1170*/  LD.E R57, desc[UR36][R4.64] ;  /* 0x0000002404397980 */ /* 0x002162000c101900 */
[----:B------:R-:W-:Y:S05]  /*1180*/  BRA `(.L_x_16) ;  /* 0x0000000000247947 */ /* 0x000fea0003800000 */
.L_x_15:
[----:B------:R-:W-:Y:S02]  /*1190*/  ULDC.64 UR4, c[0x0][0x590] ;  /* 0x0001640000047ab9 */ /* 0x000fe40000000a00 */
[----:B------:R-:W-:-:S04]  /*11a0*/  ISETP.NE.U32.AND P0, PT, RZ, UR4, PT ;  /* 0x00000004ff007c0c */ /* 0x000fc8000bf05070 */
[----:B------:R-:W-:-:S13]  /*11b0*/  ISETP.NE.AND.EX P0, PT, RZ, UR5, PT, P0 ;  /* 0x00000005ff007c0c */ /* 0x000fda000bf05300 */
[----:B------:R-:W-:Y:S05]  /*11c0*/  @!P0 BRA `(.L_x_17) ;  /* 0x00000000000c8947 */ /* 0x000fea0003800000 */
[----:B0-----:R-:W1:Y:S02]  /*11d0*/  LDC.64 R4, c[0x0][0x590] ;  /* 0x00016400ff047b82 */ /* 0x001e640000000a00 */
[----:B-1----:R1:W5:Y:S01]  /*11e0*/  LDG.E R57, desc[UR36][R4.64] ;  /* 0x0000002404397981 */ /* 0x002362000c1e1900 */
[----:B------:R-:W-:Y:S05]  /*11f0*/  BRA `(.L_x_16) ;  /* 0x0000000000087947 */ /* 0x000fea0003800000 */
.L_x_17:
[----:B------:R-:W-:Y:S02]  /*1200*/  ULDC UR4, c[0x0][0x584] ;  /* 0x0001610000047ab9 */ /* 0x000fe40000000800 */
[----:B-1----:R-:W-:-:S07]  /*1210*/  IMAD.U32 R57, RZ, RZ, UR4 ;  /* 0x00000004ff397e24 */ /* 0x002fce000f8e00ff */
.L_x_16:
[----:B------:R-:W-:-:S13]  /*1220*/  LOP3.LUT P0, RZ, R0, 0xff, RZ, 0xc0, !PT ;  /* 0x000000ff00ff7812 */ /* 0x000fda000780c0ff */
[----:B------:R-:W-:Y:S05]  /*1230*/  @!P0 EXIT ;  /* 0x000000000000894d */ /* 0x000fea0003800000 */
[----:B------:R-:W-:Y:S01]  /*1240*/  ULDC UR4, c[0x0][0x28c] ;  /* 0x0000a30000047ab9 */ /* 0x000fe20000000800 */
[----:B------:R-:W-:Y:S01]  /*1250*/  LOP3.LUT R58, R19, 0x1, RZ, 0xfc, !PT ;  /* 0x00000001133a7812 */ /* 0x000fe200078efcff */
[----:B------:R-:W-:Y:S01]  /*1260*/  UIADD3 UR4, UR4, 0x3f, URZ ;  /* 0x0000003f04047890 */ /* 0x000fe2000fffe03f */
[----:B------:R-:W-:Y:S01]  /*1270*/  UMOV UR38, URZ ;  /* 0x0000003f00267c82 */ /* 0x000fe20008000000 */
[----:B------:R-:W-:Y:S02]  /*1280*/  UMOV UR39, URZ ;  /* 0x0000003f00277c82 */ /* 0x000fe40008000000 */
[----:B------:R-:W-:-:S04]  /*1290*/  USHF.R.S32.HI UR5, URZ, 0x1f, UR4 ;  /* 0x0000001f3f057899 */ /* 0x000fc80008011404 */
[----:B------:R-:W-:-:S04]  /*12a0*/  ULEA.HI UR5, UR5, UR4, URZ, 0x6 ;  /* 0x0000000405057291 */ /* 0x000fc8000f8f303f */
[----:B------:R-:W-:-:S12]  /*12b0*/  USHF.R.S32.HI UR40, URZ, 0x6, UR5 ;  /* 0x000000063f287899 */ /* 0x000fd80008011405 */
.L_x_101:
[----:B------:R-:W-:Y:S01]  /*12c0*/  LOP3.LUT R0, R18, 0x80, RZ, 0xc0, !PT ;  /* 0x0000008012007812 */ /* 0x000fe200078ec0ff */
[----:B--2---:R-:W2:Y:S01]  /*12d0*/  S2UR UR7, SR_CgaCtaId ;  /* 0x00000000000779c3 */ /* 0x004ea20000008800 */
[----:B------:R-:W-:Y:S02]  /*12e0*/  UMOV UR6, 0x400 ;  /* 0x0000040000067882 */ /* 0x000fe40000000000 */
[----:B------:R-:W-:-:S06]  /*12f0*/  SHF.R.U32.HI R0, RZ, 0x7, R0 ;  /* 0x00000007ff007819 */ /* 0x000fcc0000011600 */
[----:B---3--:R-:W3:Y:S01]  /*1300*/  SHFL.IDX PT, R0, R0, RZ, 0x1f ;  /* 0x00001fff00007589 */ /* 0x008ee200000e0000 */
[----:B--2---:R-:W-:Y:S01]  /*1310*/  ULEA UR6, UR7, UR6, 0x18 ;  /* 0x0000000607067291 */ /* 0x004fe2000f8ec03f */
[----:B---3--:R-:W-:-:S13]  /*1320*/  R2UR UR4, R0 ;  /* 0x00000000000472ca */ /* 0x008fda00000e0000 */
[----:B------:R-:W-:-:S04]  /*1330*/  ULEA.HI UR5, UR4, UR4, URZ, 0x1 ;  /* 0x0000000404057291 */ /* 0x000fc8000f8f083f */
[----:B------:R-:W-:-:S04]  /*1340*/  ULOP3.LUT UR5, UR5, 0x7fffe, URZ, 0xc0, !UPT ;  /* 0x0007fffe05057892 */ /* 0x000fc8000f8ec03f */
[----:B------:R-:W-:-:S03]  /*1350*/  UIADD3 UR5, UR4, -UR5, URZ ;  /* 0x8000000504057290 */ /* 0x000fc6000fffe03f */
[----:B------:R-:W-:Y:S01]  /*1360*/  ULDC UR4, c[0x0][0x28c] ;  /* 0x0000a30000047ab9 */ /* 0x000fe20000000800 */
[----:B------:R-:W-:Y:S01]  /*1370*/  ULEA UR5, UR5, UR6, 0xd ;  /* 0x0000000605057291 */ /* 0x000fe2000f8e683f */
[----:B------:R-:W-:-:S03]  /*1380*/  ISETP.LT.AND P0, PT, RZ, UR4, PT ;  /* 0x00000004ff007c0c */ /* 0x000fc6000bf01270 */
[----:B------:R-:W-:-:S04]  /*1390*/  UIADD3 UR5, UR5, 0x180, URZ ;  /* 0x0000018005057890 */ /* 0x000fc8000fffe03f */
[----:B------:R-:W-:-:S04]  /*13a0*/  USHF.R.U32.HI UR5, URZ, 0x4, UR5 ;  /* 0x000000043f057899 */ /* 0x000fc80008011605 */
[----:B------:R-:W-:Y:S02]  /*13b0*/  ULOP3.LUT UR41, UR5, 0x3fff, URZ, 0xc0, !UPT ;  /* 0x00003fff05297892 */ /* 0x000fe4000f8ec03f */
[----:B01---5:R-:W-:Y:S10]  /*13c0*/  @P0 BRA `(.L_x_18) ;  /* 0x0000000000400947 */ /* 0x023ff40003800000 */
[----:B------:R-:W-:Y:S01]  /*13d0*/  MOV R0, 0x0 ;  /* 0x0000000000007802 */ /* 0x000fe20000000f00 */
[----:B------:R-:W-:Y:S01]  /*13e0*/  ULDC.64 UR4, c[0x4][0x68] ;  /* 0x01001a0000047ab9 */ /* 0x000fe20000000a00 */
[----:B------:R-:W-:Y:S01]  /*13f0*/  ULDC.64 UR6, c[0x4][0x8] ;  /* 0x0100020000067ab9 */ /* 0x000fe20000000a00 */
[----:B01----:R-:W-:Y:S01]  /*1400*/  IMAD.U32 R4, RZ, RZ, UR4 ;  /* 0x00000004ff047e24 */ /* 0x003fe2000f8e00ff */
[----:B------:R0:W1:Y:S01]  /*1410*/  LDC.64 R14, c[0x4][R0] ;  /* 0x01000000000e7b82 */ /* 0x0000620000000a00 */
[----:B------:R-:W-:Y:S01]  /*1420*/  IMAD.U32 R5, RZ, RZ, UR5 ;  /* 0x00000005ff057e24 */ /* 0x000fe2000f8e00ff */
[----:B------:R-:W-:Y:S01]  /*1430*/  ULDC.64 UR4, c[0x4][0x70] ;  /* 0x01001c0000047ab9 */ /* 0x000fe20000000a00 */
[----:B------:R-:W-:Y:S02]  /*1440*/  IMAD.U32 R10, RZ, RZ, UR6 ;  /* 0x00000006ff0a7e24 */ /* 0x000fe4000f8e00ff */
[----:B------:R-:W-:Y:S02]  /*1450*/  IMAD.U32 R6, RZ, RZ, UR4 ;  /* 0x00000004ff067e24 */ /* 0x000fe4000f8e00ff */
[----:B------:R-:W-:-:S02]  /*1460*/  IMAD.U32 R7, RZ, RZ, UR5 ;  /* 0x00000005ff077e24 */ /* 0x000fc4000f8e00ff */
[----:B------:R-:W-:Y:S02]  /*1470*/  IMAD.U32 R11, RZ, RZ, UR7 ;  /* 0x00000007ff0b7e24 */ /* 0x000fe4000f8e00ff */
[----:B------:R-:W-:Y:S02]  /*1480*/  IMAD.MOV.U32 R8, RZ, RZ, 0x1e1 ;  /* 0x000001e1ff087424 */ /* 0x000fe400078e00ff */
[----:B------:R-:W-:Y:S02]  /*1490*/  IMAD.MOV.U32 R12, RZ, RZ, 0x1 ;  /* 0x00000001ff0c7424 */ /* 0x000fe400078e00ff */
[----:B0-----:R-:W-:-:S07]  /*14a0*/  IMAD.MOV.U32 R13, RZ, RZ, RZ ;  /* 0x000000ffff0d7224 */ /* 0x001fce00078e00ff */
[----:B------:R-:W-:-:S07]  /*14b0*/  LEPC R20, `(.L_x_18) ;  /* 0x000000001014794e */ /* 0x000fce0000000000 */
[----:B-1---5:R-:W-:Y:S05]  /*14c0*/  CALL.ABS.NOINC R14 ;  /* 0x000000000e007343 */ /* 0x022fea0003c00000 */
.L_x_18:
[----:B------:R-:W-:-:S13]  /*14d0*/  ISETP.NE.AND P0, PT, R58, 0x3, PT ;  /* 0x000000033a00780c */ /* 0x000fda0003f05270 */
[----:B------:R-:W-:Y:S05]  /*14e0*/  @!P0 BRA `(.L_x_19) ;  /* 0x0000000000048947 */ /* 0x000fea0003800000 */
[----:B------:R-:W-:Y:S01]  /*14f0*/  BPT.TRAP 0x1 ;  /* 0x000000040000795c */ /* 0x000fe20000300000 */
.L_x_19:
[----:B------:R-:W2:Y:S01]  /*1500*/  S2UR UR5, SR_CgaCtaId ;  /* 0x00000000000579c3 */ /* 0x000ea20000008800 */
[----:B------:R-:W-:Y:S01]  /*1510*/  UMOV UR4, 0x400 ;  /* 0x0000040000047882 */ /* 0x000fe20000000000 */
[----:B------:R-:W-:Y:S02]  /*1520*/  IMAD.U32 R0, RZ, RZ, UR38 ;  /* 0x00000026ff007e24 */ /* 0x000fe4000f8e00ff */
[----:B------:R-:W-:-:S03]  /*1530*/  IMAD.U32 R3, RZ, RZ, UR39 ;  /* 0x00000027ff037e24 */ /* 0x000fc6000f8e00ff */
[----:B------:R-:W-:Y:S01]  /*1540*/  SHF.L.U32 R0, R0, 0x1f, RZ ;  /* 0x0000001f00007819 */ /* 0x000fe200000006ff */
[----:B--2---:R-:W-:-:S06]  /*1550*/  ULEA UR4, UR5, UR4, 0x18 ;  /* 0x0000000405047291 */ /* 0x004fcc000f8ec03f */
[----:B------:R-:W-:-:S04]  /*1560*/  IMAD.U32 R6, RZ, RZ, UR4 ;  /* 0x00000004ff067e24 */ /* 0x000fc8000f8e00ff */
[----:B------:R-:W-:-:S04]  /*1570*/  IMAD R3, R3, 0x8, R6 ;  /* 0x0000000803037824 */ /* 0x000fc800078e0206 */
[----:B------:R2:W3:Y:S01]  /*1580*/  SYNCS.PHASECHK.TRANS64.TRYWAIT P1, [R3+URZ], R0 ;  /* 0x00000000030075a7 */ /* 0x0004e2000802017f */
[----:B------:R-:W-:Y:S05]  /*1590*/  @!P0 BRA `(.L_x_20) ;  /* 0x0000000000048947 */ /* 0x000fea0003800000 */
[----:B------:R-:W-:Y:S01]  /*15a0*/  BPT.TRAP 0x1 ;  /* 0x000000040000795c */ /* 0x000fe20000300000 */
.L_x_20:
[----:B---3--:R-:W-:Y:S05]  /*15b0*/  @P1 BRA `(.L_x_21) ;  /* 0x0000000000081947 */ /* 0x008fea0003800000 */
[----:B------:R-:W3:Y:S02]  /*15c0*/  SYNCS.PHASECHK.TRANS64.TRYWAIT P1, [R3+URZ], R0 ;  /* 0x00000000030075a7 */ /* 0x000ee4000802017f */
[----:B---3--:R-:W-:Y:S05]  /*15d0*/  @!P1 BRA `(.L_x_22) ;  /* 0x0000004c00489947 */ /* 0x008fea0003800000 */
.L_x_21:
[----:B------:R-:W-:-:S04]  /*15e0*/  UISETP.LT.AND UP0, UPT, UR40, 0x1, UPT ;  /* 0x000000012800788c */ /* 0x000fc8000bf01270 */
[----:B------:R-:W-:-:S06]  /*15f0*/  USEL UR4, UR40, 0x1, UP0 ;  /* 0x0000000128047887 */ /* 0x000fcc0008000000 */
[----:B--23--:R-:W-:Y:S01]  /*1600*/  IMAD.U32 R0, RZ, RZ, UR4 ;  /* 0x00000004ff007e24 */ /* 0x00cfe2000f8e00ff */
[----:B------:R-:W-:Y:S05]  /*1610*/  WARPSYNC.ALL ;  /* 0x0000000000007948 */ /* 0x000fea0003800000 */
[----:B------:R-:W-:-:S04]  /*1620*/  IADD3 R0, -R0, UR40, RZ ;  /* 0x0000002800007c10 */ /* 0x000fc8000fffe1ff */
[----:B------:R-:W-:Y:S02]  /*1630*/  ISETP.GE.AND P1, PT, R0, 0x1, PT ;  /* 0x000000010000780c */ /* 0x000fe40003f26270 */
[----:B------:R-:W-:Y:S01]  /*1640*/  R2UR UR4, R6 ;  /* 0x00000000060472ca */ /* 0x000fe200000e0000 */
[----:B------:R-:W-:Y:S01]  /*1650*/  WARPGROUP.ARRIVE ;  /* 0x00000000000079c5 */ /* 0x000fe20000000000 */
[----:B------:R-:W-:Y:S01]  /*1660*/  UMOV UR9, 0x40000040 ;  /* 0x4000004000097882 */ /* 0x000fe20000000000 */
[----:B------:R-:W-:-:S10]  /*1670*/  UMOV UR11, 0x40000040 ;  /* 0x40000040000b7882 */ /* 0x000fd40000000000 */
[----:B------:R-:W-:-:S04]  /*1680*/  UIADD3 UR4, UR4, 0x24180, URZ ;  /* 0x0002418004047890 */ /* 0x000fc8000fffe03f */
[----:B------:R-:W-:-:S04]  /*1690*/  USHF.R.U32.HI UR4, URZ, 0x4, UR4 ;  /* 0x000000043f047899 */ /* 0x000fc80008011604 */
[----:B------:R-:W-:Y:S02]  /*16a0*/  ULOP3.LUT UR5, UR4, 0x3fff, URZ, 0xc0, !UPT ;  /* 0x00003fff04057892 */ /* 0x000fe4000f8ec03f */
[----:B------:R-:W-:Y:S02]  /*16b0*/  ULOP3.LUT UR4, UR41, 0x10000, URZ, 0xfc, !UPT ;  /* 0x0001000029047892 */ /* 0x000fe4000f8efc3f */
[----:B------:R-:W-:Y:S02]  /*16c0*/  ULOP3.LUT UR5, UR5, 0x10000, URZ, 0xfc, !UPT ;  /* 0x0001000005057892 */ /* 0x000fe4000f8efc3f */
[----:B------:R-:W-:Y:S02]  /*16d0*/  ULEA UR6, UR39, UR4, 0xa ;  /* 0x0000000427067291 */ /* 0x000fe4000f8e503f */
[----:B------:R-:W-:-:S05]  /*16e0*/  ULEA UR7, UR39, UR5, 0x9 ;  /* 0x0000000527077291 */ /* 0x000fca000f8e483f */
[----:B------:R-:W-:Y:S02]  /*16f0*/  UMOV UR8, UR6 ;  /* 0x0000000600087c82 */ /* 0x000fe40008000000 */
[----:B------:R-:W-:Y:S02]  /*1700*/  UMOV UR10, UR7 ;  /* 0x00000007000a7c82 */ /* 0x000fe40008000000 */
[----:B------:R-:W-:Y:S01]  /*1710*/  HGMMA.64x64x16.F32 R24, gdesc[UR8], RZ, !UPT, gsb0 ;  /* 0x00e00000081879f0 */ /* 0x000fe2000c0008ff */
[----:B------:R-:W-:Y:S02]  /*1720*/  UIADD3 UR8, UR6, 0x2, URZ ;  /* 0x0000000206087890 */ /* 0x000fe4000fffe03f */
[----:B------:R-:W-:Y:S01]  /*1730*/  UIADD3 UR10, UR7, 0x2, URZ ;  /* 0x00000002070a7890 */ /* 0x000fe2000fffe03f */
[----:B------:R-:W-:Y:S01]  /*1740*/  UMOV UR9, 0x40000040 ;  /* 0x4000004000097882 */ /* 0x000fe20000000000 */
[----:B------:R-:W-:Y:S01]  /*1750*/  UMOV UR11, 0x40000040 ;  /* 0x40000040000b7882 */ /* 0x000fe20000000000 */
[----:B------:R-:W-:-:S02]  /*1760*/  WARPGROUP.DEPBAR.LE gsb0, 0x0 ;  /* 0x00008000000079c5 */ /* 0x000fc40000010000 */
[----:B------:R-:W-:-:S06]  /*1770*/  WARPGROUP.ARRIVE ;  /* 0x00000000000079c5 */ /* 0x000fcc0000000000 */
[----:B------:R-:W-:Y:S01]  /*1780*/  HGMMA.64x64x16.F32 R24, gdesc[UR8], R24, gsb0 ;  /* 0x00e00000081879f0 */ /* 0x000fe20008000818 */
[----:B------:R-:W-:Y:S02]  /*1790*/  UIADD3 UR8, UR6, 0x4, URZ ;  /* 0x0000000406087890 */ /* 0x000fe4000fffe03f */
[----:B------:R-:W-:Y:S01]  /*17a0*/  UIADD3 UR10, UR7, 0x4, URZ ;  /* 0x00000004070a7890 */ /* 0x000fe2000fffe03f */
[----:B------:R-:W-:Y:S01]  /*17b0*/  UMOV UR9, 0x40000040 ;  /* 0x4000004000097882 */ /* 0x000fe20000000000 */
[----:B------:R-:W-:Y:S01]  /*17c0*/  UMOV UR11, 0x40000040 ;  /* 0x40000040000b7882 */ /* 0x000fe20000000000 */
[----:B------:R-:W-:Y:S02]  /*17d0*/  WARPGROUP.DEPBAR.LE gsb0, 0x0 ;  /* 0x00008000000079c5 */ /* 0x000fe40000010000 */
        /* <DEDUP_REMOVED lines=8> */
[----:B------:R-:W-:Y:S03]  /*1860*/  HGMMA.64x64x16.F32 R24, gdesc[UR8], R24, gsb0 ;  /* 0x00e00000081879f0 */ /* 0x000fe60008000818 */
[----:B------:R-:W-:Y:S02]  /*1870*/  WARPGROUP.DEPBAR.LE gsb0, 0x0 ;  /* 0x00008000000079c5 */ /* 0x000fe40000010000 */
[----:B------:R-:W-:Y:S05]  /*1880*/  @!P1 BRA `(.L_x_23) ;  /* 0x0000000400249947 */ /* 0x000fea0003800000 */
[----:B------:R-:W-:Y:S02]  /*1890*/  UIADD3 UR6, UR39, 0x1, URZ ;  /* 0x0000000127067890 */ /* 0x000fe4000fffe03f */
[----:B------:R-:W-:Y:S02]  /*18a0*/  IMAD.U32 R3, RZ, RZ, UR39 ;  /* 0x00000027ff037e24 */ /* 0x000fe4000f8e00ff */
[----:B------:R-:W-:-:S04]  /*18b0*/  UISETP.NE.AND UP0, UPT, UR6, 0x9, UPT ;  /* 0x000000090600788c */ /* 0x000fc8000bf05270 */
[----:B------:R-:W-:Y:S02]  /*18c0*/  USEL UR7, URZ, 0x1, UP0 ;  /* 0x000000013f077887 */ /* 0x000fe40008000000 */
[----:B------:R-:W-:Y:S02]  /*18d0*/  USEL UR6, UR6, URZ, UP0 ;  /* 0x0000003f06067287 */ /* 0x000fe40008000000 */
[----:B------:R-:W-:-:S06]  /*18e0*/  ULOP3.LUT UR7, UR38, UR7, URZ, 0x3c, !UPT ;  /* 0x0000000726077292 */ /* 0x000fcc000f8e3c3f */
[----:B------:R-:W-:-:S07]  /*18f0*/  IMAD.U32 R7, RZ, RZ, UR7 ;  /* 0x00000007ff077e24 */ /* 0x000fce000f8e00ff */
.L_x_30:
[----:B------:R-:W-:Y:S05]  /*1900*/  @!P0 BRA `(.L_x_24) ;  /* 0x0000000000048947 */ /* 0x000fea0003800000 */
[----:B------:R-:W-:Y:S01]  /*1910*/  BPT.TRAP 0x1 ;  /* 0x000000040000795c */ /* 0x000fe20000300000 */
.L_x_24:
[----:B------:R-:W2:Y:S01]  /*1920*/  S2UR UR8, SR_CgaCtaId ;  /* 0x00000000000879c3 */ /* 0x000ea20000008800 */
[----:B------:R-:W-:Y:S01]  /*1930*/  UMOV UR7, 0x400 ;  /* 0x0000040000077882 */ /* 0x000fe20000000000 */
[----:B01----:R-:W-:Y:S01]  /*1940*/  IMAD.U32 R5, RZ, RZ, UR6 ;  /* 0x00000006ff057e24 */ /* 0x003fe2000f8e00ff */
[----:B------:R-:W-:Y:S01]  /*1950*/  SHF.L.U32 R4, R7, 0x1f, RZ ;  /* 0x0000001f07047819 */ /* 0x000fe200000006ff */
[----:B--2---:R-:W-:-:S06]  /*1960*/  ULEA UR7, UR8, UR7, 0x18 ;  /* 0x0000000708077291 */ /* 0x004fcc000f8ec03f */
[----:B------:R-:W-:-:S04]  /*1970*/  IMAD.U32 R6, RZ, RZ, UR7 ;  /* 0x00000007ff067e24 */ /* 0x000fc8000f8e00ff */
[----:B------:R-:W-:-:S04]  /*1980*/  IMAD R5, R5, 0x8, R6 ;  /* 0x0000000805057824 */ /* 0x000fc800078e0206 */
[----:B------:R0:W1:Y:S01]  /*1990*/  SYNCS.PHASECHK.TRANS64.TRYWAIT P1, [R5+URZ], R4 ;  /* 0x00000004050075a7 */ /* 0x000062000802017f */
[----:B------:R-:W-:Y:S05]  /*19a0*/  @!P0 BRA `(.L_x_25) ;  /* 0x0000000000048947 */ /* 0x000fea0003800000 */
[----:B------:R-:W-:Y:S01]  /*19b0*/  BPT.TRAP 0x1 ;  /* 0x000000040000795c */ /* 0x000fe20000300000 */
.L_x_25:
[----:B-1----:R-:W-:Y:S05]  /*19c0*/  @P1 BRA `(.L_x_26) ;  /* 0x0000000000081947 */ /* 0x002fea0003800000 */
[----:B------:R-:W1:Y:S02]  /*19d0*/  SYNCS.PHASECHK.TRANS64.TRYWAIT P1, [R5+URZ], R4 ;  /* 0x00000004050075a7 */ /* 0x000e64000802017f */
[----:B-1----:R-:W-:Y:S05]  /*19e0*/  @!P1 BRA `(.L_x_27) ;  /* 0x0000004800589947 */ /* 0x002fea0003800000 */
.L_x_26:
[----:B------:R-:W-:Y:S01]  /*19f0*/  ULEA UR7, UR6, UR4, 0xa ;  /* 0x0000000406077291 */ /* 0x000fe2000f8e503f */
[----:B------:R-:W-:Y:S01]  /*1a00*/  WARPGROUP.ARRIVE ;  /* 0x00000000000079c5 */ /* 0x000fe20000000000 */
[----:B------:R-:W-:Y:S01]  /*1a10*/  ULEA UR12, UR6, UR5, 0x9 ;  /* 0x00000005060c7291 */ /* 0x000fe2000f8e483f */
[----:B------:R-:W-:Y:S01]  /*1a20*/  UMOV UR9, 0x40000040 ;  /* 0x4000004000097882 */ /* 0x000fe20000000000 */
[----:B------:R-:W-:-:S03]  /*1a30*/  UMOV UR11, 0x40000040 ;  /* 0x40000040000b7882 */ /* 0x000fc60000000000 */
[----:B------:R-:W-:Y:S02]  /*1a40*/  UMOV UR8, UR7 ;  /* 0x0000000700087c82 */ /* 0x000fe40008000000 */
[----:B------:R-:W-:Y:S02]  /*1a50*/  UMOV UR10, UR12 ;  /* 0x0000000c000a7c82 */ /* 0x000fe40008000000 */
[----:B------:R-:W-:Y:S01]  /*1a60*/  HGMMA.64x64x16.F32 R24, gdesc[UR8], R24, gsb0 ;  /* 0x00e00000081879f0 */ /* 0x000fe20008000818 */
        /* <DEDUP_REMOVED lines=23> */
[----:B------:R-:W-:Y:S01]  /*1be0*/  BPT.TRAP 0x1 ;  /* 0x000000040000795c */ /* 0x000fe20000300000 */
.L_x_28:
[----:B------:R-:W-:-:S13]  /*1bf0*/  ISETP.NE.AND P1, PT, R23, RZ, PT ;  /* 0x000000ff1700720c */ /* 0x000fda0003f25270 */
[----:B01----:R-:W-:-:S04]  /*1c00*/  @P1 IMAD R4, R3, 0x8, R6 ;  /* 0x0000000803041824 */ /* 0x003fc800078e0206 */
[----:B------:R-:W-:-:S05]  /*1c10*/  @P1 VIADD R5, R4, 0x48 ;  /* 0x0000004804051836 */ /* 0x000fca0000000000 */
[----:B------:R-:W-:-:S04]  /*1c20*/  @P1 PRMT R5, R22, 0x654, R5 ;  /* 0x0000065416051816 */ /* 0x000fc80000000005 */
[----:B------:R0:W-:Y:S01]  /*1c30*/  @P1 SYNCS.ARRIVE.TRANS64.RED.A1T0 RZ, [R5+URZ], RZ ;  /* 0x000000ff05ff19a7 */ /* 0x0001e2000810043f */
[----:B------:R-:W-:-:S13]  /*1c40*/  ISETP.GT.U32.AND P1, PT, R19, 0x1, PT ;  /* 0x000000011300780c */ /* 0x000fda0003f24070 */
[----:B0-----:R-:W-:Y:S05]  /*1c50*/  @P1 BRA `(.L_x_29) ;  /* 0x0000000000041947 */ /* 0x001fea0003800000 */
[----:B------:R-:W-:Y:S01]  /*1c60*/  BPT.TRAP 0x1 ;  /* 0x000000040000795c */ /* 0x000fe20000300000 */
.L_x_29:
[----:B------:R-:W-:Y:S01]  /*1c70*/  UIADD3 UR6, UR6, 0x1, URZ ;  /* 0x0000000106067890 */ /* 0x000fe2000fffe03f */
[C---:B------:R-:W-:Y:S01]  /*1c80*/  ISETP.GT.AND P2, PT, R0.reuse, 0x1, PT ;  /* 0x000000010000780c */ /* 0x040fe20003f44270 */
[----:B------:R-:W-:Y:S02]  /*1c90*/  VIADD R3, R3, 0x1 ;  /* 0x0000000103037836 */ /* 0x000fe40000000000 */
[----:B------:R-:W-:Y:S01]  /*1ca0*/  UISETP.NE.AND UP0, UPT, UR6, 0x9, UPT ;  /* 0x000000090600788c */ /* 0x000fe2000bf05270 */
[----:B------:R-:W-:Y:S02]  /*1cb0*/  VIADD R0, R0, 0xffffffff ;  /* 0xffffffff00007836 */ /* 0x000fe40000000000 */
[C---:B------:R-:W-:Y:S01]  /*1cc0*/  ISETP.NE.AND P1, PT, R3.reuse, 0x9, PT ;  /* 0x000000090300780c */ /* 0x040fe20003f25270 */
[----:B------:R-:W-:Y:S02]  /*1cd0*/  USEL UR7, URZ, 0x1, UP0 ;  /* 0x000000013f077887 */ /* 0x000fe40008000000 */
[----:B------:R-:W-:Y:S01]  /*1ce0*/  USEL UR6, UR6, URZ, UP0 ;  /* 0x0000003f06067287 */ /* 0x000fe20008000000 */
[----:B------:R-:W-:-:S03]  /*1cf0*/  SEL R3, R3, RZ, P1 ;  /* 0x000000ff03037207 */ /* 0x000fc60000800000 */
[----:B------:R-:W-:Y:S01]  /*1d00*/  LOP3.LUT R7, R7, UR7, RZ, 0x3c, !PT ;  /* 0x0000000707077c12 */ /* 0x000fe2000f8e3cff */
[----:B------:R-:W-:Y:S07]  /*1d10*/  @P2 BRA `(.L_x_30) ;  /* 0xfffffff800f82947 */ /* 0x000fee000383ffff */
.L_x_23:
[----:B------:R-:W2:Y:S02]  /*1d20*/  LDC R0, c[0x0][0x28c] ;  /* 0x0000a300ff007b82 */ /* 0x000ea40000000800 */
[----:B--2---:R-:W-:-:S13]  /*1d30*/  ISETP.GE.AND P1, PT, R0, 0x1, PT ;  /* 0x000000010000780c */ /* 0x004fda0003f26270 */
[----:B------:R-:W-:Y:S05]  /*1d40*/  @!P1 BRA `(.L_x_31) ;  /* 0x0000000000509947 */ /* 0x000fea0003800000 */
[----:B------:R-:W-:Y:S05]  /*1d50*/  @!P0 BRA `(.L_x_32) ;  /* 0x0000000000048947 */ /* 0x000fea0003800000 */
[----:B------:R-:W-:Y:S01]  /*1d60*/  BPT.TRAP 0x1 ;  /* 0x000000040000795c */ /* 0x000fe20000300000 */
.L_x_32:
[----:B------:R-:W-:Y:S01]  /*1d70*/  ISETP.NE.AND P0, PT, R23, RZ, PT ;  /* 0x000000ff1700720c */ /* 0x000fe20003f05270 */
[----:B------:R-:W-:Y:S01]  /*1d80*/  BSSY B0, `(.L_x_33) ;  /* 0x000000e000007945 */ /* 0x000fe20003800000 */
[----:B------:R-:W-:-:S11]  /*1d90*/  ISETP.GT.U32.AND P1, PT, R19, 0x1, PT ;  /* 0x000000011300780c */ /* 0x000fd60003f24070 */
[----:B------:R-:W-:Y:S05]  /*1da0*/  @!P0 BRA `(.L_x_34) ;  /* 0x00000000002c8947 */ /* 0x000fea0003800000 */
[----:B------:R-:W-:-:S04]  /*1db0*/  UISETP.LT.AND UP0, UPT, UR40, 0x1, UPT ;  /* 0x000000012800788c */ /* 0x000fc8000bf01270 */
[----:B------:R-:W-:-:S04]  /*1dc0*/  USEL UR6, UR40, 0x1, UP0 ;  /* 0x0000000128067887 */ /* 0x000fc80008000000 */
[----:B------:R-:W-:-:S04]  /*1dd0*/  UIADD3 UR6, UR39, UR40, -UR6 ;  /* 0x0000002827067290 */ /* 0x000fc8000fffe806 */
[----:B------:R-:W-:-:S04]  /*1de0*/  UIMAD.WIDE.U32 UR4, UR6, 0x38e38e39, URZ ;  /* 0x38e38e39060478a5 */ /* 0x000fc8000f8e003f */
[----:B------:R-:W-:-:S04]  /*1df0*/  USHF.R.U32.HI UR4, URZ, 0x1, UR5 ;  /* 0x000000013f047899 */ /* 0x000fc80008011605 */
[----:B------:R-:W-:-:S06]  /*1e00*/  UIMAD UR6, UR4, -0x9, UR6 ;  /* 0xfffffff7040678a4 */ /* 0x000fcc000f8e0206 */
[----:B------:R-:W-:-:S04]  /*1e10*/  IMAD.U32 R3, RZ, RZ, UR6 ;  /* 0x00000006ff037e24 */ /* 0x000fc8000f8e00ff */
[----:B------:R-:W-:-:S04]  /*1e20*/  IMAD R0, R3, 0x8, R6 ;  /* 0x0000000803007824 */ /* 0x000fc800078e0206 */
[----:B------:R-:W-:-:S05]  /*1e30*/  VIADD R3, R0, 0x48 ;  /* 0x0000004800037836 */ /* 0x000fca0000000000 */
[----:B------:R-:W-:-:S04]  /*1e40*/  PRMT R3, R22, 0x654, R3 ;  /* 0x0000065416037816 */ /* 0x000fc80000000003 */
[----:B------:R2:W-:Y:S03]  /*1e50*/  SYNCS.ARRIVE.TRANS64.RED.A1T0 RZ, [R3+URZ], RZ ;  /* 0x000000ff03ff79a7 */ /* 0x0005e6000810043f */
.L_x_34:
[----:B------:R-:W-:Y:S05]  /*1e60*/  BSYNC B0 ;  /* 0x0000000000007941 */ /* 0x000fea0003800000 */
.L_x_33:
[----:B------:R-:W-:Y:S05]  /*1e70*/  @P1 BRA `(.L_x_31) ;  /* 0x0000000000041947 */ /* 0x000fea0003800000 */
[----:B------:R-:W-:Y:S01]  /*1e80*/  BPT.TRAP 0x1 ;  /* 0x000000040000795c */ /* 0x000fe20000300000 */
.L_x_31:
[----:B------:R-:W3:Y:S01]  /*1e90*/  LDC R6, c[0x0][0x288] ;  /* 0x0000a200ff067b82 */ /* 0x000ee20000000800 */
[--C-:B------:R-:W-:Y:S01]  /*1ea0*/  SHF.R.U32.HI R0, RZ, 0x2, R18.reuse ;  /* 0x00000002ff007819 */ /* 0x100fe20000011612 */
[----:B------:R-:W-:Y:S01]  /*1eb0*/  IMAD.SHL.U32 R61, R61, 0x40, RZ ;  /* 0x000000403d3d7824 */ /* 0x000fe200078e00ff */
[----:B01----:R-:W-:Y:S01]  /*1ec0*/  SHF.R.U32.HI R5, RZ, 0x7, R18 ;  /* 0x00000007ff057819 */ /* 0x003fe20000011612 */
[----:B------:R-:W-:Y:S01]  /*1ed0*/  UIADD3 UR39, UR40, UR39, URZ ;  /* 0x0000002728277290 */ /* 0x000fe2000fffe03f */
[----:B--2---:R-:W-:Y:S01]  /*1ee0*/  LOP3.LUT R3, R0, 0x7, RZ, 0xc0, !PT ;  /* 0x0000000700037812 */ /* 0x004fe200078ec0ff */
[C---:B------:R-:W-:Y:S01]  /*1ef0*/  IMAD.SHL.U32 R10, R18.reuse, 0x2, RZ ;  /* 0x00000002120a7824 */ /* 0x040fe200078e00ff */
[----:B------:R-:W-:Y:S01]  /*1f00*/  LOP3.LUT R0, R5, 0x1, RZ, 0xc0, !PT ;  /* 0x0000000105007812 */ /* 0x000fe200078ec0ff */
[----:B------:R-:W-:Y:S01]  /*1f10*/  UISETP.GT.U32.AND UP0, UPT, UR39, 0x8, UPT ;  /* 0x000000082700788c */ /* 0x000fe2000bf04070 */
[C---:B------:R-:W-:Y:S01]  /*1f20*/  LOP3.LUT R5, R18.reuse, 0x3, RZ, 0xc0, !PT ;  /* 0x0000000312057812 */ /* 0x040fe200078ec0ff */
[----:B------:R-:W-:Y:S01]  /*1f30*/  ULDC UR7, c[0x0][0x284] ;  /* 0x0000a10000077ab9 */ /* 0x000fe20000000800 */
[----:B------:R-:W-:Y:S01]  /*1f40*/  LOP3.LUT R4, R18, 0x60, RZ, 0xc0, !PT ;  /* 0x0000006012047812 */ /* 0x000fe200078ec0ff */
[----:B------:R-:W-:Y:S01]  /*1f50*/  IMAD.SHL.U32 R8, R0, 0x40, RZ ;  /* 0x0000004000087824 */ /* 0x000fe200078e00ff */
[----:B------:R-:W-:Y:S01]  /*1f60*/  UISETP.LT.U32.AND UP0, UPT, UR40, 0x9, UP0 ;  /* 0x000000092800788c */ /* 0x000fe20008701070 */
[----:B------:R-:W-:Y:S01]  /*1f70*/  SHF.R.S32.HI R15, RZ, 0x1f, R59 ;  /* 0x0000001fff0f7819 */ /* 0x000fe2000001143b */
[----:B------:R-:W-:Y:S01]  /*1f80*/  UISETP.GE.U32.AND UP1, UPT, UR40, 0x9, UPT ;  /* 0x000000092800788c */ /* 0x000fe2000bf26070 */
[----:B------:R-:W-:Y:S01]  /*1f90*/  SHF.R.U32.HI R4, RZ, 0x1, R4 ;  /* 0x00000001ff047819 */ /* 0x000fe20000011604 */
[----:B------:R-:W-:Y:S01]  /*1fa0*/  ULDC.64 UR8, c[0x0][0x5d0] ;  /* 0x0001740000087ab9 */ /* 0x000fe20000000a00 */
[C---:B------:R-:W-:Y:S01]  /*1fb0*/  LOP3.LUT R10, R61.reuse, 0x6, R10, 0xf8, !PT ;  /* 0x000000063d0a7812 */ /* 0x040fe200078ef80a */
[----:B------:R-:W-:Y:S01]  /*1fc0*/  UIMAD.WIDE.U32 UR4, UR39, 0x38e38e39, URZ ;  /* 0x38e38e39270478a5 */ /* 0x000fe2000f8e003f */
[--C-:B------:R-:W-:Y:S01]  /*1fd0*/  IADD3 R7, RZ, -R4, -R3.reuse ;  /* 0x80000004ff077210 */ /* 0x100fe20007ffe803 */
[----:B------:R-:W-:Y:S01]  /*1fe0*/  USEL UR6, URZ, 0x1, !UP0 ;  /* 0x000000013f067887 */ /* 0x000fe2000c000000 */
[----:B------:R-:W-:Y:S01]  /*1ff0*/  LOP3.LUT R3, R8, 0x40, R3, 0xe2, !PT ;  /* 0x0000004008037812 */ /* 0x000fe200078ee203 */
[C---:B------:R-:W-:Y:S01]  /*2000*/  IMAD.WIDE R8, R60.reuse, 0x80, RZ ;  /* 0x000000803c087825 */ /* 0x040fe200078e02ff */
[----:B---3--:R-:W-:Y:S01]  /*2010*/  ISETP.GE.AND P0, PT, R61, R6, PT ;  /* 0x000000063d00720c */ /* 0x008fe20003f06270 */
[----:B------:R-:W-:Y:S01]  /*2020*/  USHF.R.U32.HI UR4, URZ, 0x1, UR5 ;  /* 0x000000013f047899 */ /* 0x000fe20008011605 */
[----:B------:R-:W-:Y:S01]  /*2030*/  SHF.R.S32.HI R11, RZ, 0x1f, R10 ;  /* 0x0000001fff0b7819 */ /* 0x000fe2000001140a */
[----:B------:R-:W-:Y:S01]  /*2040*/  IMAD R12, R5, -0x2, R6 ;  /* 0xfffffffe050c7824 */ /* 0x000fe200078e0206 */
[----:B------:R-:W-:Y:S01]  /*2050*/  ULOP3.LUT UR38, UR38, UR6, URZ, 0x3c, !UPT ;  /* 0x0000000626267292 */ /* 0x000fe2000f8e3c3f */
[----:B------:R-:W-:Y:S01]  /*2060*/  IMAD.SHL.U32 R5, R60, 0x80, RZ ;  /* 0x000000803c057824 */ /* 0x000fe200078e00ff */
[----:B------:R-:W-:Y:S01]  /*2070*/  LOP3.LUT R73, R8, R3, R4, 0xfe, !PT ;  /* 0x0000000308497212 */ /* 0x000fe200078efe04 */
[----:B------:R-:W-:Y:S01]  /*2080*/  IMAD R6, R15, UR8, RZ ;  /* 0x000000080f067c24 */ /* 0x000fe2000f8e02ff */
[----:B------:R-:W-:Y:S01]  /*2090*/  UIMAD UR39, UR4, -0x9, UR39 ;  /* 0xfffffff7042778a4 */ /* 0x000fe2000f8e0227 */
[----:B------:R-:W-:Y:S01]  /*20a0*/  IMAD R0, R0, -0x40, R7 ;  /* 0xffffffc000007824 */ /* 0x000fe200078e0207 */
[----:B------:R-:W-:Y:S01]  /*20b0*/  ISETP.GE.OR P0, PT, R5, UR7, P0 ;  /* 0x0000000705007c0c */ /* 0x000fe20008706670 */
[C---:B------:R-:W-:Y:S01]  /*20c0*/  IMAD R13, R59.reuse, UR9, R6 ;  /* 0x000000093b0d7c24 */ /* 0x040fe2000f8e0206 */
[----:B------:R-:W-:Y:S01]  /*20d0*/  @UP1 ULOP3.LUT UR38, UR38, 0x1, UR4, 0x78, !UPT ;  /* 0x0000000126261892 */ /* 0x000fe2000f8e7804 */
[----:B------:R-:W-:Y:S01]  /*20e0*/  IMAD.WIDE.U32 R6, R59, UR8, R10 ;  /* 0x000000083b067c25 */ /* 0x000fe2000f8e000a */
[----:B------:R-:W-:-:S03]  /*20f0*/  IADD3 R3, -R5, UR7, R0 ;  /* 0x0000000705037c10 */ /* 0x000fc6000fffe100 */
[----:B------:R-:W-:Y:S02]  /*2100*/  IMAD.IADD R7, R7, 0x1, R13 ;  /* 0x0000000107077824 */ /* 0x000fe400078e020d */
[----:B------:R-:W-:Y:S02]  /*2110*/  IMAD.IADD R4, R12, 0x1, -R61 ;  /* 0x000000010c047824 */ /* 0x000fe400078e0a3d */
[----:B------:R-:W-:Y:S02]  /*2120*/  IMAD.MOV.U32 R0, RZ, RZ, -0x1 ;  /* 0xffffffffff007424 */ /* 0x000fe400078e00ff */
[----:B------:R-:W-:Y:S05]  /*2130*/  @P0 BRA `(.L_x_35) ;  /* 0x0000002000a40947 */ /* 0x000fea0003800000 */
[----:B------:R-:W0:Y:S01]  /*2140*/  LDC.64 R66, c[0x0][0x5c8] ;  /* 0x00017200ff427b82 */ /* 0x000e220000000a00 */
[----:B-----5:R-:W-:Y:S01]  /*2150*/  FSETP.NEU.AND P0, PT, R57, RZ, PT ;  /* 0x000000ff3900720b */ /* 0x020fe20003f0d000 */
[----:B------:R-:W-:Y:S01]  /*2160*/  BSSY B0, `(.L_x_35) ;  /* 0x0000226000007945 */ /* 0x000fe20003800000 */
[----:B------:R-:W-:-:S04]  /*2170*/  ISETP.GT.AND P2, PT, R4, RZ, PT ;  /* 0x000000ff0400720c */ /* 0x000fc80003f44270 */
[----:B------:R-:W-:Y:S01]  /*2180*/  ISETP.GT.AND P1, PT, R3, RZ, P2 ;  /* 0x000000ff0300720c */ /* 0x000fe20001724270 */
[-C--:B0-----:R-:W-:Y:S02]  /*2190*/  IMAD R12, R9, R66.reuse, RZ ;  /* 0x00000042090c7224 */ /* 0x081fe400078e02ff */
[----:B------:R-:W-:-:S04]  /*21a0*/  IMAD.WIDE.U32 R60, R73, R66, R6 ;  /* 0x00000042493c7225 */ /* 0x000fc800078e0006 */
[----:B------:R-:W-:-:S04]  /*21b0*/  IMAD R5, R73, R67, R12 ;  /* 0x0000004349057224 */ /* 0x000fc800078e020c */
[----:B------:R-:W-:Y:S01]  /*21c0*/  IMAD.IADD R75, R61, 0x1, R5 ;  /* 0x000000013d4b7824 */ /* 0x000fe200078e0205 */
[----:B------:R-:W-:Y:S06]  /*21d0*/  @!P0 BRA `(.L_x_36) ;  /* 0x0000001400e88947 */ /* 0x000fec0003800000 */
[----:B------:R-:W0:Y:S01]  /*21e0*/  LDC.64 R64, c[0x0][0x5b8] ;  /* 0x00016e00ff407b82 */ /* 0x000e220000000a00 */
[----:B------:R-:W-:-:S07]  /*21f0*/  ULDC.64 UR4, c[0x0][0x5c0] ;  /* 0x0001700000047ab9 */ /* 0x000fce0000000a00 */
[----:B------:R-:W1:Y:S08]  /*2200*/  LDC.64 R68, c[0x0][0x5b0] ;  /* 0x00016c00ff447b82 */ /* 0x000e700000000a00 */
[----:B------:R-:W2:Y:S01]  /*2210*/  LDC.64 R70, c[0x0][0x5a8] ;  /* 0x00016a00ff467b82 */ /* 0x000ea20000000a00 */
[-C--:B0-----:R-:W-:Y:S02]  /*2220*/  IMAD R6, R15, R64.reuse, RZ ;  /* 0x000000400f067224 */ /* 0x081fe400078e02ff */
[----:B------:R-:W-:-:S04]  /*2230*/  IMAD.WIDE.U32 R62, R59, R64, R10 ;  /* 0x000000403b3e7225 */ /* 0x000fc800078e000a */
[----:B------:R-:W-:Y:S02]  /*2240*/  IMAD R61, R59, R65, R6 ;  /* 0x000000413b3d7224 */ /* 0x000fe400078e0206 */
[-C--:B-1----:R-:W-:Y:S02]  /*2250*/  IMAD R8, R9, R68.reuse, RZ ;  /* 0x0000004409087224 */ /* 0x082fe400078e02ff */
[----:B------:R-:W-:Y:S02]  /*2260*/  IMAD.IADD R13, R63, 0x1, R61 ;  /* 0x000000013f0d7824 */ /* 0x000fe400078e023d */
[----:B------:R-:W-:Y:S02]  /*2270*/  IMAD.MOV.U32 R12, RZ, RZ, R62 ;  /* 0x000000ffff0c7224 */ /* 0x000fe400078e003e */
[C---:B------:R-:W-:Y:S02]  /*2280*/  IMAD R65, R73.reuse, R69, R8 ;  /* 0x0000004549417224 */ /* 0x040fe400078e0208 */
[----:B------:R-:W-:-:S04]  /*2290*/  IMAD.WIDE.U32 R6, R73, R68, R12 ;  /* 0x0000004449067225 */ /* 0x000fc800078e000c */
[----:B------:R-:W-:Y:S01]  /*22a0*/  IMAD.IADD R5, R7, 0x1, R65 ;  /* 0x0000000107057824 */ /* 0x000fe200078e0241 */
[----:B--2---:R-:W-:-:S04]  /*22b0*/  LEA R14, P0, R6, R70, 0x1 ;  /* 0x00000046060e7211 */ /* 0x004fc800078008ff */
[----:B------:R-:W-:-:S05]  /*22c0*/  LEA.HI.X R15, R6, R71, R5, 0x1, P0 ;  /* 0x00000047060f7211 */ /* 0x000fca00000f0c05 */
[----:B------:R0:W2:Y:S01]  /*22d0*/  @P1 LDG.E.LTC128B.U16 R5, desc[UR36][R14.64] ;  /* 0x000000240e051981 */ /* 0x0000a2000c1e1520 */
[----:B------:R-:W-:Y:S01]  /*22e0*/  IMAD.WIDE.U32 R6, R73, R68, R10 ;  /* 0x0000004449067225 */ /* 0x000fe200078e000a */
[----:B------:R-:W-:Y:S03]  /*22f0*/  BSSY B1, `(.L_x_37) ;  /* 0x0000013000017945 */ /* 0x000fe60003800000 */
[----:B------:R-:W-:Y:S02]  /*2300*/  IMAD.IADD R7, R65, 0x1, R7 ;  /* 0x0000000141077824 */ /* 0x000fe400078e0207 */
[----:B------:R-:W-:Y:S01]  /*2310*/  IMAD.WIDE.U32 R20, R59, R64, R6 ;  /* 0x000000403b147225 */ /* 0x000fe200078e0006 */
[----:B0-----:R-:W-:-:S03]  /*2320*/  SHF.L.U64.HI R15, R68, 0x3, R69 ;  /* 0x00000003440f7819 */ /* 0x001fc60000010245 */
[----:B------:R-:W-:Y:S01]  /*2330*/  IMAD.IADD R7, R61, 0x1, R21 ;  /* 0x000000013d077824 */ /* 0x000fe200078e0215 */
[----:B------:R-:W-:Y:S01]  /*2340*/  LEA R6, P4, R20, R70, 0x1 ;  /* 0x0000004614067211 */ /* 0x000fe200078808ff */
[----:B------:R-:W-:-:S03]  /*2350*/  IMAD.SHL.U32 R14, R68, 0x8, RZ ;  /* 0x00000008440e7824 */ /* 0x000fc600078e00ff */
[----:B------:R-:W-:Y:S01]  /*2360*/  LEA.HI.X R7, R20, R71, R7, 0x1, P4 ;  /* 0x0000004714077211 */ /* 0x000fe200020f0c07 */
[----:B--2---:R-:W-:-:S05]  /*2370*/  HADD2.F32 R8, -RZ, R5.H0_H0 ;  /* 0x20000005ff087230 */ /* 0x004fca0000004100 */
[----:B------:R-:W-:Y:S01]  /*2380*/  FMUL R9, R8, R57 ;  /* 0x0000003908097220 */ /* 0x000fe20000400000 */
[----:B------:R-:W-:-:S03]  /*2390*/  LEA R8, P0, R60, UR4, 0x1 ;  /* 0x000000043c087c11 */ /* 0x000fc6000f8008ff */
[----:B------:R-:W-:Y:S01]  /*23a0*/  FFMA R24, R24, R56, R9 ;  /* 0x0000003818187223 */ /* 0x000fe20000000009 */
[----:B------:R-:W-:Y:S02]  /*23b0*/  LEA.HI.X R9, R60, UR5, R75, 0x1, P0 ;  /* 0x000000053c097c11 */ /* 0x000fe400080f0c4b */
[----:B------:R-:W-:Y:S02]  /*23c0*/  ISETP.GT.AND P0, PT, R4, 0x1, PT ;  /* 0x000000010400780c */ /* 0x000fe40003f04270 */
[----:B------:R-:W-:Y:S02]  /*23d0*/  F2FP.F16.F32.PACK_AB R24, RZ, R24 ;  /* 0x00000018ff18723e */ /* 0x000fe400000000ff */
[----:B------:R-:W-:-:S03]  /*23e0*/  ISETP.GT.AND P3, PT, R3, RZ, P0 ;  /* 0x000000ff0300720c */ /* 0x000fc60000764270 */
[----:B------:R0:W-:Y:S10]  /*23f0*/  @P1 STG.E.U16 desc[UR36][R8.64], R24 ;  /* 0x0000001808001986 */ /* 0x0001f4000c101524 */
[----:B------:R-:W-:Y:S05]  /*2400*/  @!P3 BRA `(.L_x_38) ;  /* 0x000000000004b947 */ /* 0x000fea0003800000 */
[----:B------:R1:W5:Y:S02]  /*2410*/  LDG.E.LTC128B.U16 R5, desc[UR36][R6.64+0x2] ;  /* 0x0000022406057981 */ /* 0x000364000c1e1520 */
.L_x_38:
[----:B------:R-:W-:Y:S05]  /*2420*/  BSYNC B1 ;  /* 0x0000000000017941 */ /* 0x000fea0003800000 */
.L_x_37:
[----:B-----5:R-:W-:Y:S01]  /*2430*/  HADD2.F32 R12, -RZ, R5.H0_H0 ;  /* 0x20000005ff0c7230 */ /* 0x020fe20000004100 */
[----:B------:R-:W-:Y:S01]  /*2440*/  ISETP.GT.AND P2, PT, R3, 0x8, P2 ;  /* 0x000000080300780c */ /* 0x000fe20001744270 */
[----:B------:R-:W-:Y:S01]  /*2450*/  IMAD.WIDE.U32 R20, R73, R68, R14 ;  /* 0x0000004449147225 */ /* 0x000fe200078e000e */
[----:B0-----:R-:W-:-:S03]  /*2460*/  PRMT R24, R5, 0x7610, R24 ;  /* 0x0000761005187816 */ /* 0x001fc60000000018 */
[----:B------:R-:W-:Y:S01]  /*2470*/  FMUL R12, R12, R57 ;  /* 0x000000390c0c7220 */ /* 0x000fe20000400000 */
[----:B------:R-:W-:Y:S01]  /*2480*/  IMAD.IADD R65, R65, 0x1, R21 ;  /* 0x0000000141417824 */ /* 0x000fe200078e0215 */
[----:B------:R-:W-:Y:S02]  /*2490*/  IADD3 R62, P1, R62, R20, RZ ;  /* 0x000000143e3e7210 */ /* 0x000fe40007f3e0ff */
[----:B------:R-:W-:-:S03]  /*24a0*/  FFMA R12, R25, R56, R12 ;  /* 0x00000038190c7223 */ /* 0x000fc6000000000c */
[----:B------:R-:W-:Y:S01]  /*24b0*/  IMAD.X R13, R65, 0x1, R13, P1 ;  /* 0x00000001410d7824 */ /* 0x000fe200008e060d */
[C---:B------:R-:W-:Y:S02]  /*24c0*/  LEA R14, P1, R62.reuse, R70, 0x1 ;  /* 0x000000463e0e7211 */ /* 0x040fe400078208ff */
[----:B------:R-:W-:Y:S02]  /*24d0*/  F2FP.F16.F32.PACK_AB R12, RZ, R12 ;  /* 0x0000000cff0c723e */ /* 0x000fe400000000ff */
[----:B------:R-:W-:Y:S02]  /*24e0*/  LEA.HI.X R15, R62, R71, R13, 0x1, P1 ;  /* 0x000000473e0f7211 */ /* 0x000fe400008f0c0d */
[----:B------:R-:W-:-:S05]  /*24f0*/  PRMT R21, R12, 0x7610, R21 ;  /* 0x000076100c157816 */ /* 0x000fca0000000015 */
[----:B------:R0:W-:Y:S04]  /*2500*/  @P3 STG.E.U16 desc[UR36][R8.64+0x2], R21 ;  /* 0x0000021508003986 */ /* 0x0001e8000c101524 */
[----:B------:R-:W2:Y:S01]  /*2510*/  @P2 LDG.E.LTC128B.U16 R24, desc[UR36][R14.64] ;  /* 0x000000240e182981 */ /* 0x000ea2000c1e1520 */
[----:B------:R-:W-:Y:S01]  /*2520*/  IADD3 R20, P1, R10, R20, RZ ;  /* 0x000000140a147210 */ /* 0x000fe20007f3e0ff */
[----:B------:R-:W-:Y:S01]  /*2530*/  BSSY B1, `(.L_x_39) ;  /* 0x0000011000017945 */ /* 0x000fe20003800000 */
[C---:B------:R-:W-:Y:S02]  /*2540*/  SHF.L.U64.HI R13, R66.reuse, 0x4, R67 ;  /* 0x00000004420d7819 */ /* 0x040fe40000010243 */
[----:B------:R-:W-:Y:S01]  /*2550*/  ISETP.GT.AND P0, PT, R3, 0x8, P0 ;  /* 0x000000080300780c */ /* 0x000fe20000704270 */
[----:B0-----:R-:W-:Y:S01]  /*2560*/  IMAD.X R21, R11, 0x1, R65, P1 ;  /* 0x000000010b157824 */ /* 0x001fe200008e0641 */
[----:B------:R-:W-:Y:S01]  /*2570*/  LEA R12, P1, R66, R8, 0x4 ;  /* 0x00000008420c7211 */ /* 0x000fe200078220ff */
[----:B------:R-:W-:-:S04]  /*2580*/  IMAD.WIDE.U32 R20, R59, R64, R20 ;  /* 0x000000403b147225 */ /* 0x000fc800078e0014 */
[----:B------:R-:W-:Y:S02]  /*2590*/  IMAD.X R13, R13, 0x1, R9, P1 ;  /* 0x000000010d0d7824 */ /* 0x000fe400008e0609 */
[----:B------:R-:W-:Y:S02]  /*25a0*/  IMAD.IADD R11, R61, 0x1, R21 ;  /* 0x000000013d0b7824 */ /* 0x000fe400078e0215 */
[----:B--2---:R-:W-:-:S05]  /*25b0*/  HADD2.F32 R10, -RZ, R24.H0_H0 ;  /* 0x20000018ff0a7230 */ /* 0x004fca0000004100 */
[----:B------:R-:W-:Y:S01]  /*25c0*/  FMUL R5, R10, R57 ;  /* 0x000000390a057220 */ /* 0x000fe20000400000 */
[----:B------:R-:W-:-:S03]  /*25d0*/  LEA R10, P3, R20, R70, 0x1 ;  /* 0x00000046140a7211 */ /* 0x000fc600078608ff */
[----:B------:R-:W-:Y:S01]  /*25e0*/  FFMA R5, R26, R56, R5 ;  /* 0x000000381a057223 */ /* 0x000fe20000000005 */
[----:B------:R-:W-:-:S04]  /*25f0*/  LEA.HI.X R11, R20, R71, R11, 0x1, P3 ;  /* 0x00000047140b7211 */ /* 0x000fc800018f0c0b */
[----:B------:R-:W-:-:S05]  /*2600*/  F2FP.F16.F32.PACK_AB R5, RZ, R5 ;  /* 0x00000005ff05723e */ /* 0x000fca00000000ff */
[----:B------:R0:W-:Y:S01]  /*2610*/  @P2 STG.E.U16 desc[UR36][R12.64], R5 ;  /* 0x000000050c002986 */ /* 0x0001e2000c101524 */
[----:B------:R-:W-:Y:S05]  /*2620*/  @!P0 BRA `(.L_x_40) ;  /* 0x0000000000048947 */ /* 0x000fea0003800000 */
[----:B------:R2:W5:Y:S02]  /*2630*/  LDG.E.LTC128B.U16 R24, desc[UR36][R10.64+0x2] ;  /* 0x000002240a187981 */ /* 0x000564000c1e1520 */
.L_x_40:
[----:B------:R-:W-:Y:S05]  /*2640*/  BSYNC B1 ;  /* 0x0000000000017941 */ /* 0x000fea0003800000 */
.L_x_39:
[----:B-----5:R-:W-:Y:S01]  /*2650*/  HADD2.F32 R14, -RZ, R24.H0_H0 ;  /* 0x20000018ff0e7230 */ /* 0x020fe20000004100 */
[----:B------:R-:W-:Y:S01]  /*2660*/  ISETP.GT.AND P1, PT, R4, 0x8, PT ;  /* 0x000000080400780c */ /* 0x000fe20003f24270 */
[----:B------:R-:W-:Y:S03]  /*2670*/  BSSY B1, `(.L_x_41) ;  /* 0x0000008000017945 */ /* 0x000fe60003800000 */
[----:B------:R-:W-:Y:S01]  /*2680*/  FMUL R14, R14, R57 ;  /* 0x000000390e0e7220 */ /* 0x000fe20000400000 */
[----:B------:R-:W-:-:S03]  /*2690*/  ISETP.GT.AND P2, PT, R3, RZ, P1 ;  /* 0x000000ff0300720c */ /* 0x000fc60000f44270 */
[----:B------:R-:W-:-:S05]  /*26a0*/  FFMA R14, R27, R56, R14 ;  /* 0x000000381b0e7223 */ /* 0x000fca000000000e */
[----:B------:R-:W-:-:S05]  /*26b0*/  F2FP.F16.F32.PACK_AB R14, RZ, R14 ;  /* 0x0000000eff0e723e */ /* 0x000fca00000000ff */
[----:B------:R3:W-:Y:S01]  /*26c0*/  @P0 STG.E.U16 desc[UR36][R12.64+0x2], R14 ;  /* 0x0000020e0c000986 */ /* 0x0007e2000c101524 */
[----:B------:R-:W-:Y:S05]  /*26d0*/  @!P2 BRA `(.L_x_42) ;  /* 0x000000000004a947 */ /* 0x000fea0003800000 */
[----:B------:R4:W5:Y:S02]  /*26e0*/  LDG.E.LTC128B.U16 R24, desc[UR36][R6.64+0x10] ;  /* 0x0000102406187981 */ /* 0x000964000c1e1520 */
.L_x_42:
[----:B------:R-:W-:Y:S05]  /*26f0*/  BSYNC B1 ;  /* 0x0000000000017941 */ /* 0x000fea0003800000 */
.L_x_41:
[----:B---3-5:R-:W-:Y:S01]  /*2700*/  HADD2.F32 R14, -RZ, R24.H0_H0 ;  /* 0x20000018ff0e7230 */ /* 0x028fe20000004100 */
[----:B------:R-:W-:Y:S01]  /*2710*/  ISETP.GT.AND P0, PT, R4, 0x9, PT ;  /* 0x000000090400780c */ /* 0x000fe20003f04270 */
[----:B------:R-:W-:Y:S03]  /*2720*/  BSSY B1, `(.L_x_43) ;  /* 0x0000008000017945 */ /* 0x000fe60003800000 */
[----:B0-----:R-:W-:Y:S01]  /*2730*/  FMUL R5, R14, R57 ;  /* 0x000000390e057220 */ /* 0x001fe20000400000 */
[----:B------:R-:W-:-:S03]  /*2740*/  ISETP.GT.AND P3, PT, R3, RZ, P0 ;  /* 0x000000ff0300720c */ /* 0x000fc60000764270 */
[----:B------:R-:W-:-:S05]  /*2750*/  FFMA R5, R28, R56, R5 ;  /* 0x000000381c057223 */ /* 0x000fca0000000005 */
[----:B------:R-:W-:-:S05]  /*2760*/  F2FP.F16.F32.PACK_AB R5, RZ, R5 ;  /* 0x00000005ff05723e */ /* 0x000fca00000000ff */
[----:B------:R0:W-:Y:S01]  /*2770*/  @P2 STG.E.U16 desc[UR36][R8.64+0x10], R5 ;  /* 0x0000100508002986 */ /* 0x0001e2000c101524 */
[----:B------:R-:W-:Y:S05]  /*2780*/  @!P3 BRA `(.L_x_44) ;  /* 0x000000000004b947 */ /* 0x000fea0003800000 */
[----:B------:R3:W5:Y:S02]  /*2790*/  LDG.E.LTC128B.U16 R24, desc[UR36][R6.64+0x12] ;  /* 0x0000122406187981 */ /* 0x000764000c1e1520 */
.L_x_44:
[----:B------:R-:W-:Y:S05]  /*27a0*/  BSYNC B1 ;  /* 0x0000000000017941 */ /* 0x000fea0003800000 */
.L_x_43:
[----:B-----5:R-:W-:Y:S01]  /*27b0*/  HADD2.F32 R14, -RZ, R24.H0_H0 ;  /* 0x20000018ff0e7230 */ /* 0x020fe20000004100 */
[----:B------:R-:W-:Y:S01]  /*27c0*/  ISETP.GT.AND P1, PT, R3, 0x8, P1 ;  /* 0x000000080300780c */ /* 0x000fe20000f24270 */
[----:B------:R-:W-:Y:S03]  /*27d0*/  BSSY B1, `(.L_x_45) ;  /* 0x0000007000017945 */ /* 0x000fe60003800000 */
[----:B------:R-:W-:-:S04]  /*27e0*/  FMUL R14, R14, R57 ;  /* 0x000000390e0e7220 */ /* 0x000fc80000400000 */
[----:B------:R-:W-:-:S05]  /*27f0*/  FFMA R14, R29, R56, R14 ;  /* 0x000000381d0e7223 */ /* 0x000fca000000000e */
[----:B------:R-:W-:-:S05]  /*2800*/  F2FP.F16.F32.PACK_AB R14, RZ, R14 ;  /* 0x0000000eff0e723e */ /* 0x000fca00000000ff */
[----:B------:R0:W-:Y:S01]  /*2810*/  @P3 STG.E.U16 desc[UR36][R8.64+0x12], R14 ;  /* 0x0000120e08003986 */ /* 0x0001e2000c101524 */
[----:B------:R-:W-:Y:S05]  /*2820*/  @!P1 BRA `(.L_x_46) ;  /* 0x0000000000049947 */ /* 0x000fea0003800000 */
[----:B------:R0:W5:Y:S02]  /*2830*/  LDG.E.LTC128B.U16 R24, desc[UR36][R10.64+0x10] ;  /* 0x000010240a187981 */ /* 0x000164000c1e1520 */
.L_x_46:
[----:B------:R-:W-:Y:S05]  /*2840*/  BSYNC B1 ;  /* 0x0000000000017941 */ /* 0x000fea0003800000 */
.L_x_45:
[----:B0----5:R-:W-:Y:S01]  /*2850*/  HADD2.F32 R14, -RZ, R24.H0_H0 ;  /* 0x20000018ff0e7230 */ /* 0x021fe20000004100 */
        /* <DEDUP_REMOVED lines=8> */
.L_x_48:
[----:B------:R-:W-:Y:S05]  /*28e0*/  BSYNC B1 ;  /* 0x0000000000017941 */ /* 0x000fea0003800000 */
.L_x_47:
        /* <DEDUP_REMOVED lines=10> */
.L_x_50:
[----:B------:R-:W-:Y:S05]  /*2990*/  BSYNC B1 ;  /* 0x0000000000017941 */ /* 0x000fea0003800000 */
.L_x_49:
[----:B0----5:R-:W-:Y:S01]  /*29a0*/  HADD2.F32 R14, -RZ, R24.H0_H0 ;  /* 0x20000018ff0e7230 */ /* 0x021fe20000004100 */
        /* <DEDUP_REMOVED lines=9> */
.L_x_52:
[----:B------:R-:W-:Y:S05]  /*2a40*/  BSYNC B1 ;  /* 0x0000000000017941 */ /* 0x000fea0003800000 */
.L_x_51:
        /* <DEDUP_REMOVED lines=9> */
.L_x_54:
[----:B------:R-:W-:Y:S05]  /*2ae0*/  BSYNC B1 ;  /* 0x0000000000017941 */ /* 0x000fea0003800000 */
.L_x_53:
        /* <DEDUP_REMOVED lines=9> */
.L_x_56:
[----:B------:R-:W-:Y:S05]  /*2b80*/  BSYNC B1 ;  /* 0x0000000000017941 */ /* 0x000fea0003800000 */
.L_x_55:
        /* <DEDUP_REMOVED lines=10> */
.L_x_58:
[----:B------:R-:W-:Y:S05]  /*2c30*/  BSYNC B1 ;  /* 0x0000000000017941 */ /* 0x000fea0003800000 */
.L_x_57:
        /* <DEDUP_REMOVED lines=10> */
.L_x_60:
[----:B------:R-:W-:Y:S05]  /*2ce0*/  BSYNC B1 ;  /* 0x0000000000017941 */ /* 0x000fea0003800000 */
.L_x_59:
        /* <DEDUP_REMOVED lines=9> */
.L_x_62:
[----:B------:R-:W-:Y:S05]  /*2d80*/  BSYNC B1 ;  /* 0x0000000000017941 */ /* 0x000fea0003800000 */
.L_x_61:
        /* <DEDUP_REMOVED lines=9> */
.L_x_64:
[----:B------:R-:W-:Y:S05]  /*2e20*/  BSYNC B1 ;  /* 0x0000000000017941 */ /* 0x000fea0003800000 */
.L_x_63:
        /* <DEDUP_REMOVED lines=10> */
.L_x_66:
[----:B------:R-:W-:Y:S05]  /*2ed0*/  BSYNC B1 ;  /* 0x0000000000017941 */ /* 0x000fea0003800000 */
.L_x_65:
        /* <DEDUP_REMOVED lines=10> */
.L_x_68:
[----:B------:R-:W-:Y:S05]  /*2f80*/  BSYNC B1 ;  /* 0x0000000000017941 */ /* 0x000fea0003800000 */
.L_x_67:
        /* <DEDUP_REMOVED lines=9> */
.L_x_70:
[----:B------:R-:W-:Y:S05]  /*3020*/  BSYNC B1 ;  /* 0x0000000000017941 */ /* 0x000fea0003800000 */
.L_x_69:
        /* <DEDUP_REMOVED lines=9> */
.L_x_72:
[----:B------:R-:W-:Y:S05]  /*30c0*/  BSYNC B1 ;  /* 0x0000000000017941 */ /* 0x000fea0003800000 */
.L_x_71:
        /* <DEDUP_REMOVED lines=10> */
.L_x_74:
[----:B------:R-:W-:Y:S05]  /*3170*/  BSYNC B1 ;  /* 0x0000000000017941 */ /* 0x000fea0003800000 */
.L_x_73:
        /* <DEDUP_REMOVED lines=10> */
.L_x_76:
[----:B------:R-:W-:Y:S05]  /*3220*/  BSYNC B1 ;  /* 0x0000000000017941 */ /* 0x000fea0003800000 */
.L_x_75:
        /* <DEDUP_REMOVED lines=9> */
.L_x_78:
[----:B------:R-:W-:Y:S05]  /*32c0*/  BSYNC B1 ;  /* 0x0000000000017941 */ /* 0x000fea0003800000 */
.L_x_77:
        /* <DEDUP_REMOVED lines=9> */
.L_x_80:
[----:B------:R-:W-:Y:S05]  /*3360*/  BSYNC B1 ;  /* 0x0000000000017941 */ /* 0x000fea0003800000 */
.L_x_79:
        /* <DEDUP_REMOVED lines=10> */
.L_x_82:
[----:B------:R-:W-:Y:S05]  /*3410*/  BSYNC B1 ;  /* 0x0000000000017941 */ /* 0x000fea0003800000 */
.L_x_81:
        /* <DEDUP_REMOVED lines=10> */
.L_x_84:
[----:B------:R-:W-:Y:S05]  /*34c0*/  BSYNC B1 ;  /* 0x0000000000017941 */ /* 0x000fea0003800000 */
.L_x_83:
        /* <DEDUP_REMOVED lines=9> */
.L_x_86:
[----:B------:R-:W-:Y:S05]  /*3560*/  BSYNC B1 ;  /* 0x0000000000017941 */ /* 0x000fea0003800000 */
.L_x_85:
        /* <DEDUP_REMOVED lines=9> */
.L_x_88:
[----:B------:R-:W-:Y:S05]  /*3600*/  BSYNC B1 ;  /* 0x0000000000017941 */ /* 0x000fea0003800000 */
.L_x_87:
        /* <DEDUP_REMOVED lines=10> */
.L_x_90:
[----:B------:R-:W-:Y:S05]  /*36b0*/  BSYNC B1 ;  /* 0x0000000000017941 */ /* 0x000fea0003800000 */
.L_x_89:
[----:B0----5:R-:W-:Y:S01]  /*36c0*/  HADD2.F32 R14, -RZ, R24.H0_H0 ;  /* 0x20000018ff0e7230 */ /* 0x021fe20000004100 */
[----:B------:R-:W-:Y:S01]  /*36d0*/  ISETP.GT.AND P0, PT, R4, 0x39, PT ;  /* 0x000000390400780c */ /* 0x000fe20003f04270 */
[----:B------:R-:W-:Y:S01]  /*36e0*/  @P2 IMAD.MOV.U32 R4, RZ, RZ, R8 ;  /* 0x000000ffff042224 */ /* 0x000fe200078e0008 */
[----:B------:R-:W-:Y:S02]  /*36f0*/  BSSY B1, `(.L_x_91) ;  /* 0x000000a000017945 */ /* 0x000fe40003800000 */
[----:B------:R-:W-:Y:S01]  /*3700*/  FMUL R5, R14, R57 ;  /* 0x000000390e057220 */ /* 0x000fe20000400000 */
[----:B------:R-:W-:-:S03]  /*3710*/  ISETP.GT.AND P3, PT, R3, RZ, P0 ;  /* 0x000000ff0300720c */ /* 0x000fc60000764270 */
[----:B------:R-:W-:-:S05]  /*3720*/  FFMA R5, R52, R56, R5 ;  /* 0x0000003834057223 */ /* 0x000fca0000000005 */
[----:B------:R-:W-:-:S04]  /*3730*/  F2FP.F16.F32.PACK_AB R5, RZ, R5 ;  /* 0x00000005ff05723e */ /* 0x000fc800000000ff */
[----:B------:R-:W-:Y:S01]  /*3740*/  PRMT R14, R5, 0x7610, R14 ;  /* 0x00007610050e7816 */ /* 0x000fe2000000000e */
[----:B------:R-:W-:-:S05]  /*3750*/  @P2 IMAD.MOV.U32 R5, RZ, RZ, R9 ;  /* 0x000000ffff052224 */ /* 0x000fca00078e0009 */
[----:B------:R0:W-:Y:S01]  /*3760*/  @P2 STG.E.U16 desc[UR36][R4.64+0x70], R14 ;  /* 0x0000700e04002986 */ /* 0x0001e2000c101524 */
[----:B------:R-:W-:Y:S05]  /*3770*/  @!P3 BRA `(.L_x_92) ;  /* 0x000000000004b947 */ /* 0x000fea0003800000 */
[----:B------:R0:W5:Y:S02]  /*3780*/  LDG.E.LTC128B.U16 R24, desc[UR36][R6.64+0x72] ;  /* 0x0000722406187981 */ /* 0x000164000c1e1520 */
.L_x_92:
[----:B------:R-:W-:Y:S05]  /*3790*/  BSYNC B1 ;  /* 0x0000000000017941 */ /* 0x000fea0003800000 */
.L_x_91:
        /* <DEDUP_REMOVED lines=9> */
.L_x_94:
[----:B------:R-:W-:Y:S05]  /*3830*/  BSYNC B1 ;  /* 0x0000000000017941 */ /* 0x000fea0003800000 */
.L_x_93:
[----:B0----5:R-:W-:Y:S01]  /*3840*/  HADD2.F32 R4, -RZ, R24.H0_H0 ;  /* 0x20000018ff047230 */ /* 0x021fe20000004100 */
[----:B------:R-:W-:Y:S01]  /*3850*/  ISETP.GT.AND P0, PT, R3, 0x8, P0 ;  /* 0x000000080300780c */ /* 0x000fe20000704270 */
[----:B------:R-:W-:Y:S03]  /*3860*/  BSSY B1, `(.L_x_95) ;  /* 0x000000a000017945 */ /* 0x000fe60003800000 */
[----:B------:R-:W-:Y:S01]  /*3870*/  FMUL R5, R4, R57 ;  /* 0x0000003904057220 */ /* 0x000fe20000400000 */
[----:B------:R-:W-:-:S03]  /*3880*/  @P1 IMAD.MOV.U32 R4, RZ, RZ, R12 ;  /* 0x000000ffff041224 */ /* 0x000fc600078e000c */
[----:B------:R-:W-:-:S05]  /*3890*/  FFMA R5, R54, R56, R5 ;  /* 0x0000003836057223 */ /* 0x000fca0000000005 */
[----:B------:R-:W-:-:S04]  /*38a0*/  F2FP.F16.F32.PACK_AB R5, RZ, R5 ;  /* 0x00000005ff05723e */ /* 0x000fc800000000ff */
[----:B-1-34-:R-:W-:Y:S01]  /*38b0*/  PRMT R6, R5, 0x7610, R6 ;  /* 0x0000761005067816 */ /* 0x01afe20000000006 */
[----:B------:R-:W-:-:S05]  /*38c0*/  @P1 IMAD.MOV.U32 R5, RZ, RZ, R13 ;  /* 0x000000ffff051224 */ /* 0x000fca00078e000d */
[----:B------:R0:W-:Y:S01]  /*38d0*/  @P1 STG.E.U16 desc[UR36][R4.64+0x70], R6 ;  /* 0x0000700604001986 */ /* 0x0001e2000c101524 */
[----:B------:R-:W-:Y:S05]  /*38e0*/  @!P0 BRA `(.L_x_96) ;  /* 0x0000000000048947 */ /* 0x000fea0003800000 */
[----:B------:R1:W5:Y:S02]  /*38f0*/  LDG.E.LTC128B.U16 R24, desc[UR36][R10.64+0x72] ;  /* 0x000072240a187981 */ /* 0x000364000c1e1520 */
.L_x_96:
[----:B------:R-:W-:Y:S05]  /*3900*/  BSYNC B1 ;  /* 0x0000000000017941 */ /* 0x000fea0003800000 */
.L_x_95:
[----:B------:R-:W-:Y:S05]  /*3910*/  @!P0 BRA `(.L_x_97) ;  /* 0x0000000800a88947 */ /* 0x000fea0003800000 */
[----:B-----5:R-:W-:-:S05]  /*3920*/  HADD2.F32 R24, -RZ, R24.H0_H0 ;  /* 0x20000018ff187230 */ /* 0x020fca0000004100 */
[----:B------:R-:W-:-:S04]  /*3930*/  FMUL R24, R24, R57 ;  /* 0x0000003918187220 */ /* 0x000fc80000400000 */
[----:B------:R-:W-:-:S05]  /*3940*/  FFMA R24, R55, R56, R24 ;  /* 0x0000003837187223 */ /* 0x000fca0000000018 */
[----:B------:R-:W-:-:S05]  /*3950*/  F2FP.F16.F32.PACK_AB R24, RZ, R24 ;  /* 0x00000018ff18723e */ /* 0x000fca00000000ff */
[----:B------:R3:W-:Y:S01]  /*3960*/  STG.E.U16 desc[UR36][R12.64+0x72], R24 ;  /* 0x000072180c007986 */ /* 0x0007e2000c101524 */
[----:B------:R-:W-:Y:S05]  /*3970*/  BRA `(.L_x_97) ;  /* 0x0000000800907947 */ /* 0x000fea0003800000 */
.L_x_36:
[----:B------:R-:W-:Y:S01]  /*3980*/  ISETP.GT.AND P0, PT, R4, 0x1, PT ;  /* 0x000000010400780c */ /* 0x000fe20003f04270 */
[----:B------:R-:W-:Y:S01]  /*3990*/  ULDC.64 UR4, c[0x0][0x5c0] ;  /* 0x0001700000047ab9 */ /* 0x000fe20000000a00 */
[-C--:B------:R-:W-:Y:S01]  /*39a0*/  FMUL R24, R24, R56.reuse ;  /* 0x0000003818187220 */ /* 0x080fe20000400000 */
[-C--:B------:R-:W-:Y:S01]  /*39b0*/  FMUL R25, R25, R56.reuse ;  /* 0x0000003819197220 */ /* 0x080fe20000400000 */
[----:B------:R-:W-:Y:S01]  /*39c0*/  ISETP.GT.AND P3, PT, R3, RZ, P0 ;  /* 0x000000ff0300720c */ /* 0x000fe20000764270 */
[-C--:B------:R-:W-:Y:S01]  /*39d0*/  FMUL R26, R26, R56.reuse ;  /* 0x000000381a1a7220 */ /* 0x080fe20000400000 */
[----:B------:R-:W-:Y:S01]  /*39e0*/  LEA R6, P4, R60, UR4, 0x1 ;  /* 0x000000043c067c11 */ /* 0x000fe2000f8808ff */
[----:B------:R-:W-:Y:S01]  /*39f0*/  FMUL R27, R27, R56 ;  /* 0x000000381b1b7220 */ /* 0x000fe20000400000 */
[----:B------:R-:W-:Y:S01]  /*3a00*/  F2FP.F16.F32.PACK_AB R24, RZ, R24 ;  /* 0x00000018ff18723e */ /* 0x000fe200000000ff */
[-C--:B------:R-:W-:Y:S01]  /*3a10*/  FMUL R28, R28, R56.reuse ;  /* 0x000000381c1c7220 */ /* 0x080fe20000400000 */
[----:B------:R-:W-:Y:S01]  /*3a20*/  LEA.HI.X R7, R60, UR5, R75, 0x1, P4 ;  /* 0x000000053c077c11 */ /* 0x000fe2000a0f0c4b */
[-C--:B------:R-:W-:Y:S01]  /*3a30*/  FMUL R29, R29, R56.reuse ;  /* 0x000000381d1d7220 */ /* 0x080fe20000400000 */
[----:B------:R-:W-:Y:S01]  /*3a40*/  F2FP.F16.F32.PACK_AB R25, RZ, R25 ;  /* 0x00000019ff19723e */ /* 0x000fe200000000ff */
[-C--:B------:R-:W-:Y:S01]  /*3a50*/  FMUL R30, R30, R56.reuse ;  /* 0x000000381e1e7220 */ /* 0x080fe20000400000 */
[----:B------:R-:W-:Y:S01]  /*3a60*/  SHF.L.U64.HI R67, R66, 0x4, R67 ;  /* 0x0000000442437819 */ /* 0x000fe20000010243 */
[----:B------:R-:W-:Y:S01]  /*3a70*/  @P1 STG.E.U16 desc[UR36][R6.64], R24 ;  /* 0x0000001806001986 */ /* 0x000fe2000c101524 */
[----:B------:R-:W-:Y:S01]  /*3a80*/  ISETP.GT.AND P1, PT, R4, 0x8, PT ;  /* 0x000000080400780c */ /* 0x000fe20003f24270 */
[----:B------:R-:W-:Y:S01]  /*3a90*/  FMUL R31, R31, R56 ;  /* 0x000000381f1f7220 */ /* 0x000fe20000400000 */
[C---:B------:R-:W-:Y:S01]  /*3aa0*/  ISETP.GT.AND P4, PT, R3.reuse, 0x8, P0 ;  /* 0x000000080300780c */ /* 0x040fe20000784270 */
[----:B------:R-:W-:Y:S01]  /*3ab0*/  @P3 STG.E.U16 desc[UR36][R6.64+0x2], R25 ;  /* 0x0000021906003986 */ /* 0x000fe2000c101524 */
[----:B------:R-:W-:Y:S01]  /*3ac0*/  LEA R8, P3, R66, R6, 0x4 ;  /* 0x0000000642087211 */ /* 0x000fe200078620ff */
[-C--:B------:R-:W-:Y:S01]  /*3ad0*/  FMUL R32, R32, R56.reuse ;  /* 0x0000003820207220 */ /* 0x080fe20000400000 */
[----:B------:R-:W-:Y:S01]  /*3ae0*/  ISETP.GT.AND P2, PT, R3, 0x8, P2 ;  /* 0x000000080300780c */ /* 0x000fe20001744270 */
[-C--:B------:R-:W-:Y:S01]  /*3af0*/  FMUL R33, R33, R56.reuse ;  /* 0x0000003821217220 */ /* 0x080fe20000400000 */
[----:B------:R-:W-:Y:S01]  /*3b00*/  ISETP.GT.AND P0, PT, R4, 0x9, PT ;  /* 0x000000090400780c */ /* 0x000fe20003f04270 */
[----:B------:R-:W-:Y:S01]  /*3b10*/  IMAD.X R9, R67, 0x1, R7, P3 ;  /* 0x0000000143097824 */ /* 0x000fe200018e0607 */
[C---:B------:R-:W-:Y:S01]  /*3b20*/  ISETP.GT.AND P5, PT, R3.reuse, RZ, P1 ;  /* 0x000000ff0300720c */ /* 0x040fe20000fa4270 */
[-C--:B------:R-:W-:Y:S01]  /*3b30*/  FMUL R34, R34, R56.reuse ;  /* 0x0000003822227220 */ /* 0x080fe20000400000 */
[----:B------:R-:W-:Y:S01]  /*3b40*/  ISETP.GT.AND P3, PT, R3, RZ, P0 ;  /* 0x000000ff0300720c */ /* 0x000fe20000764270 */
[----:B------:R-:W-:Y:S01]  /*3b50*/  FMUL R35, R35, R56 ;  /* 0x0000003823237220 */ /* 0x000fe20000400000 */
[----:B------:R-:W-:Y:S01]  /*3b60*/  F2FP.F16.F32.PACK_AB R26, RZ, R26 ;  /* 0x0000001aff1a723e */ /* 0x000fe200000000ff */
[-C--:B------:R-:W-:Y:S01]  /*3b70*/  FMUL R36, R36, R56.reuse ;  /* 0x0000003824247220 */ /* 0x080fe20000400000 */
[----:B------:R-:W-:Y:S01]  /*3b80*/  F2FP.F16.F32.PACK_AB R27, RZ, R27 ;  /* 0x0000001bff1b723e */ /* 0x000fe200000000ff */
[----:B------:R-:W-:Y:S01]  /*3b90*/  FMUL R37, R37, R56 ;  /* 0x0000003825257220 */ /* 0x000fe20000400000 */
[----:B------:R-:W-:Y:S01]  /*3ba0*/  F2FP.F16.F32.PACK_AB R28, RZ, R28 ;  /* 0x0000001cff1c723e */ /* 0x000fe200000000ff */
[----:B------:R-:W-:Y:S01]  /*3bb0*/  @P2 STG.E.U16 desc[UR36][R8.64], R26 ;  /* 0x0000001a08002986 */ /* 0x000fe2000c101524 */
[----:B------:R-:W-:Y:S01]  /*3bc0*/  F2FP.F16.F32.PACK_AB R29, RZ, R29 ;  /* 0x0000001dff1d723e */ /* 0x000fe200000000ff */
[-C--:B------:R-:W-:Y:S01]  /*3bd0*/  FMUL R38, R38, R56.reuse ;  /* 0x0000003826267220 */ /* 0x080fe20000400000 */
[----:B------:R-:W-:Y:S01]  /*3be0*/  ISETP.GT.AND P2, PT, R3, 0x8, P1 ;  /* 0x000000080300780c */ /* 0x000fe20000f44270 */
[----:B------:R-:W-:Y:S01]  /*3bf0*/  @P4 STG.E.U16 desc[UR36][R8.64+0x2], R27 ;  /* 0x0000021b08004986 */ /* 0x000fe2000c101524 */
[----:B------:R-:W-:Y:S01]  /*3c00*/  ISETP.GT.AND P1, PT, R4, 0x10, PT ;  /* 0x000000100400780c */ /* 0x000fe20003f24270 */
[----:B------:R-:W-:Y:S01]  /*3c10*/  FMUL R39, R39, R56 ;  /* 0x0000003827277220 */ /* 0x000fe20000400000 */
[----:B------:R-:W-:Y:S01]  /*3c20*/  F2FP.F16.F32.PACK_AB R30, RZ, R30 ;  /* 0x0000001eff1e723e */ /* 0x000fe200000000ff */
[----:B------:R-:W-:Y:S01]  /*3c30*/  @P5 STG.E.U16 desc[UR36][R6.64+0x10], R28 ;  /* 0x0000101c06005986 */ /* 0x000fe2000c101524 */
[C---:B------:R-:W-:Y:S01]  /*3c40*/  ISETP.GT.AND P4, PT, R3.reuse, RZ, P1 ;  /* 0x000000ff0300720c */ /* 0x040fe20000f84270 */
[-C--:B------:R-:W-:Y:S01]  /*3c50*/  FMUL R40, R40, R56.reuse ;  /* 0x0000003828287220 */ /* 0x080fe20000400000 */
[----:B------:R-:W-:Y:S01]  /*3c60*/  F2FP.F16.F32.PACK_AB R31, RZ, R31 ;  /* 0x0000001fff1f723e */ /* 0x000fe200000000ff */
[----:B------:R-:W-:Y:S01]  /*3c70*/  @P3 STG.E.U16 desc[UR36][R6.64+0x12], R29 ;  /* 0x0000121d06003986 */ /* 0x000fe2000c101524 */
[----:B------:R-:W-:Y:S01]  /*3c80*/  ISETP.GT.AND P3, PT, R3, 0x8, P0 ;  /* 0x000000080300780c */ /* 0x000fe20000764270 */
[----:B------:R-:W-:Y:S01]  /*3c90*/  FMUL R41, R41, R56 ;  /* 0x0000003829297220 */ /* 0x000fe20000400000 */
[----:B------:R-:W-:Y:S01]  /*3ca0*/  ISETP.GT.AND P0, PT, R4, 0x11, PT ;  /* 0x000000110400780c */ /* 0x000fe20003f04270 */
[----:B------:R-:W-:Y:S01]  /*3cb0*/  @P2 STG.E.U16 desc[UR36][R8.64+0x10], R30 ;  /* 0x0000101e08002986 */ /* 0x000fe2000c101524 */
[----:B------:R-:W-:Y:S01]  /*3cc0*/  F2FP.F16.F32.PACK_AB R32, RZ, R32 ;  /* 0x00000020ff20723e */ /* 0x000fe200000000ff */
[-C--:B------:R-:W-:Y:S01]  /*3cd0*/  FMUL R42, R42, R56.reuse ;  /* 0x000000382a2a7220 */ /* 0x080fe20000400000 */
[----:B------:R-:W-:Y:S01]  /*3ce0*/  ISETP.GT.AND P5, PT, R3, RZ, P0 ;  /* 0x000000ff0300720c */ /* 0x000fe200007a4270 */
[-C--:B------:R-:W-:Y:S01]  /*3cf0*/  FMUL R43, R43, R56.reuse ;  /* 0x000000382b2b7220 */ /* 0x080fe20000400000 */
[----:B------:R-:W-:Y:S01]  /*3d00*/  ISETP.GT.AND P2, PT, R3, 0x8, P1 ;  /* 0x000000080300780c */ /* 0x000fe20000f44270 */
[-C--:B------:R-:W-:Y:S01]  /*3d10*/  FMUL R44, R44, R56.reuse ;  /* 0x000000382c2c7220 */ /* 0x080fe20000400000 */
[----:B------:R-:W-:Y:S01]  /*3d20*/  ISETP.GT.AND P1, PT, R4, 0x18, PT ;  /* 0x000000180400780c */ /* 0x000fe20003f24270 */
[-C--:B------:R-:W-:Y:S01]  /*3d30*/  FMUL R45, R45, R56.reuse ;  /* 0x000000382d2d7220 */ /* 0x080fe20000400000 */
[----:B------:R-:W-:Y:S01]  /*3d40*/  F2FP.F16.F32.PACK_AB R33, RZ, R33 ;  /* 0x00000021ff21723e */ /* 0x000fe200000000ff */
[----:B------:R-:W-:Y:S01]  /*3d50*/  @P3 STG.E.U16 desc[UR36][R8.64+0x12], R31 ;  /* 0x0000121f08003986 */ /* 0x000fe2000c101524 */
[C---:B------:R-:W-:Y:S01]  /*3d60*/  ISETP.GT.AND P3, PT, R3.reuse, 0x8, P0 ;  /* 0x000000080300780c */ /* 0x040fe20000764270 */
[-C--:B------:R-:W-:Y:S01]  /*3d70*/  FMUL R46, R46, R56.reuse ;  /* 0x000000382e2e7220 */ /* 0x080fe20000400000 */
[----:B------:R-:W-:Y:S01]  /*3d80*/  ISETP.GT.AND P0, PT, R4, 0x19, PT ;  /* 0x000000190400780c */ /* 0x000fe20003f04270 */
[----:B------:R-:W-:Y:S01]  /*3d90*/  @P4 STG.E.U16 desc[UR36][R6.64+0x20], R32 ;  /* 0x0000202006004986 */ /* 0x000fe2000c101524 */
[----:B------:R-:W-:Y:S01]  /*3da0*/  ISETP.GT.AND P4, PT, R3, RZ, P1 ;  /* 0x000000ff0300720c */ /* 0x000fe20000f84270 */
[----:B------:R-:W-:Y:S01]  /*3db0*/  FMUL R47, R47, R56 ;  /* 0x000000382f2f7220 */ /* 0x000fe20000400000 */
[----:B------:R-:W-:Y:S01]  /*3dc0*/  F2FP.F16.F32.PACK_AB R34, RZ, R34 ;  /* 0x00000022ff22723e */ /* 0x000fe200000000ff */
[----:B------:R-:W-:Y:S01]  /*3dd0*/  @P5 STG.E.U16 desc[UR36][R6.64+0x22], R33 ;  /* 0x0000222106005986 */ /* 0x000fe2000c101524 */
[----:B------:R-:W-:Y:S01]  /*3de0*/  ISETP.GT.AND P5, PT, R3, RZ, P0 ;  /* 0x000000ff0300720c */ /* 0x000fe200007a4270 */
[----:B------:R-:W-:Y:S01]  /*3df0*/  FMUL R48, R48, R56 ;  /* 0x0000003830307220 */ /* 0x000fe20000400000 */
[----:B------:R-:W-:Y:S01]  /*3e00*/  F2FP.F16.F32.PACK_AB R35, RZ, R35 ;  /* 0x00000023ff23723e */ /* 0x000fe200000000ff */
[----:B------:R-:W-:Y:S01]  /*3e10*/  @P2 STG.E.U16 desc[UR36][R8.64+0x20], R34 ;  /* 0x0000202208002986 */ /* 0x000fe2000c101524 */
[----:B------:R-:W-:Y:S01]  /*3e20*/  F2FP.F16.F32.PACK_AB R36, RZ, R36 ;  /* 0x00000024ff24723e */ /* 0x000fe200000000ff */
[-C--:B------:R-:W-:Y:S01]  /*3e30*/  FMUL R49, R49, R56.reuse ;  /* 0x0000003831317220 */ /* 0x080fe20000400000 */
[C---:B------:R-:W-:Y:S01]  /*3e40*/  ISETP.GT.AND P2, PT, R3.reuse, 0x8, P1 ;  /* 0x000000080300780c */ /* 0x040fe20000f44270 */
[----:B------:R-:W-:Y:S01]  /*3e50*/  @P3 STG.E.U16 desc[UR36][R8.64+0x22], R35 ;  /* 0x0000222308003986 */ /* 0x000fe2000c101524 */
[----:B------:R-:W-:Y:S01]  /*3e60*/  ISETP.GT.AND P1, PT, R4, 0x20, PT ;  /* 0x000000200400780c */ /* 0x000fe20003f24270 */
[-C--:B------:R-:W-:Y:S01]  /*3e70*/  FMUL R50, R50, R56.reuse ;  /* 0x0000003832327220 */ /* 0x080fe20000400000 */
[----:B------:R-:W-:Y:S01]  /*3e80*/  F2FP.F16.F32.PACK_AB R37, RZ, R37 ;  /* 0x00000025ff25723e */ /* 0x000fe200000000ff */
[----:B------:R-:W-:Y:S01]  /*3e90*/  @P4 STG.E.U16 desc[UR36][R6.64+0x30], R36 ;  /* 0x0000302406004986 */ /* 0x000fe2000c101524 */
[----:B------:R-:W-:Y:S01]  /*3ea0*/  ISETP.GT.AND P3, PT, R3, 0x8, P0 ;  /* 0x000000080300780c */ /* 0x000fe20000764270 */
[-C--:B------:R-:W-:Y:S01]  /*3eb0*/  FMUL R51, R51, R56.reuse ;  /* 0x0000003833337220 */ /* 0x080fe20000400000 */
[----:B------:R-:W-:Y:S01]  /*3ec0*/  ISETP.GT.AND P0, PT, R4, 0x21, PT ;  /* 0x000000210400780c */ /* 0x000fe20003f04270 */
[----:B------:R-:W-:Y:S01]  /*3ed0*/  @P5 STG.E.U16 desc[UR36][R6.64+0x32], R37 ;  /* 0x0000322506005986 */ /* 0x000fe2000c101524 */
        /* <DEDUP_REMOVED lines=10> */
[----:B------:R-:W-:-:S02]  /*3f80*/  F2FP.F16.F32.PACK_AB R41, RZ, R41 ;  /* 0x00000029ff29723e */ /* 0x000fc400000000ff */
[C---:B------:R-:W-:Y:S01]  /*3f90*/  ISETP.GT.AND P1, PT, R3.reuse, 0x8, P1 ;  /* 0x000000080300780c */ /* 0x040fe20000f24270 */
[----:B------:R-:W-:Y:S01]  /*3fa0*/  @P3 STG.E.U16 desc[UR36][R8.64+0x32], R39 ;  /* 0x0000322708003986 */ /* 0x000fe2000c101524 */
[C---:B------:R-:W-:Y:S02]  /*3fb0*/  ISETP.GT.AND P2, PT, R3.reuse, 0x8, P0 ;  /* 0x000000080300780c */ /* 0x040fe40000744270 */
[C---:B------:R-:W-:Y:S01]  /*3fc0*/  ISETP.GT.AND P0, PT, R4.reuse, 0x29, PT ;  /* 0x000000290400780c */ /* 0x040fe20003f04270 */
[----:B------:R-:W-:Y:S01]  /*3fd0*/  @P4 STG.E.U16 desc[UR36][R6.64+0x40], R40 ;  /* 0x0000402806004986 */ /* 0x000fe2000c101524 */
[----:B------:R-:W-:Y:S02]  /*3fe0*/  ISETP.GT.AND P4, PT, R4, 0x28, PT ;  /* 0x000000280400780c */ /* 0x000fe40003f84270 */
[----:B------:R-:W-:Y:S01]  /*3ff0*/  F2FP.F16.F32.PACK_AB R42, RZ, R42 ;  /* 0x0000002aff2a723e */ /* 0x000fe200000000ff */
[----:B------:R-:W-:Y:S01]  /*4000*/  @P5 STG.E.U16 desc[UR36][R6.64+0x42], R41 ;  /* 0x0000422906005986 */ /* 0x000fe2000c101524 */
[----:B------:R-:W-:-:S02]  /*4010*/  ISETP.GT.AND P5, PT, R3, RZ, P4 ;  /* 0x000000ff0300720c */ /* 0x000fc400027a4270 */
[C---:B------:R-:W-:Y:S01]  /*4020*/  ISETP.GT.AND P3, PT, R3.reuse, RZ, P0 ;  /* 0x000000ff0300720c */ /* 0x040fe20000764270 */
[----:B------:R-:W-:Y:S01]  /*4030*/  @P1 STG.E.U16 desc[UR36][R8.64+0x40], R42 ;  /* 0x0000402a08001986 */ /* 0x000fe2000c101524 */
[----:B------:R-:W-:Y:S02]  /*4040*/  F2FP.F16.F32.PACK_AB R43, RZ, R43 ;  /* 0x0000002bff2b723e */ /* 0x000fe400000000ff */
[----:B------:R-:W-:Y:S02]  /*4050*/  F2FP.F16.F32.PACK_AB R44, RZ, R44 ;  /* 0x0000002cff2c723e */ /* 0x000fe400000000ff */
[C---:B------:R-:W-:Y:S01]  /*4060*/  ISETP.GT.AND P4, PT, R3.reuse, 0x8, P4 ;  /* 0x000000080300780c */ /* 0x040fe20002784270 */
[----:B------:R-:W-:Y:S01]  /*4070*/  @P2 STG.E.U16 desc[UR36][R8.64+0x42], R43 ;  /* 0x0000422b08002986 */ /* 0x000fe2000c101524 */
[----:B------:R-:W-:Y:S02]  /*4080*/  F2FP.F16.F32.PACK_AB R45, RZ, R45 ;  /* 0x0000002dff2d723e */ /* 0x000fe400000000ff */
[----:B------:R-:W-:Y:S01]  /*4090*/  ISETP.GT.AND P2, PT, R4, 0x31, PT ;  /* 0x000000310400780c */ /* 0x000fe20003f44270 */
[----:B------:R-:W-:Y:S01]  /*40a0*/  @P5 STG.E.U16 desc[UR36][R6.64+0x50], R44 ;  /* 0x0000502c06005986 */ /* 0x000fe2000c101524 */
[----:B------:R-:W-:-:S02]  /*40b0*/  ISETP.GT.AND P5, PT, R3, 0x8, P0 ;  /* 0x000000080300780c */ /* 0x000fc400007a4270 */
[C---:B------:R-:W-:Y:S01]  /*40c0*/  ISETP.GT.AND P1, PT, R4.reuse, 0x38, PT ;  /* 0x000000380400780c */ /* 0x040fe20003f24270 */
[----:B------:R-:W-:Y:S01]  /*40d0*/  @P3 STG.E.U16 desc[UR36][R6.64+0x52], R45 ;  /* 0x0000522d06003986 */ /* 0x000fe2000c101524 */
[C---:B------:R-:W-:Y:S02]  /*40e0*/  ISETP.GT.AND P3, PT, R4.reuse, 0x30, PT ;  /* 0x000000300400780c */ /* 0x040fe40003f64270 */
[----:B------:R-:W-:Y:S01]  /*40f0*/  ISETP.GT.AND P0, PT, R4, 0x39, PT ;  /* 0x000000390400780c */ /* 0x000fe20003f04270 */
[----:B------:R-:W-:Y:S01]  /*4100*/  @P4 IMAD.MOV.U32 R4, RZ, RZ, R8 ;  /* 0x000000ffff044224 */ /* 0x000fe200078e0008 */
[----:B------:R-:W-:Y:S01]  /*4110*/  F2FP.F16.F32.PACK_AB R46, RZ, R46 ;  /* 0x0000002eff2e723e */ /* 0x000fe200000000ff */
[----:B------:R-:W-:Y:S01]  /*4120*/  @P4 IMAD.MOV.U32 R5, RZ, RZ, R9 ;  /* 0x000000ffff054224 */ /* 0x000fe200078e0009 */
[----:B------:R-:W-:Y:S02]  /*4130*/  F2FP.F16.F32.PACK_AB R47, RZ, R47 ;  /* 0x0000002fff2f723e */ /* 0x000fe400000000ff */
[----:B------:R-:W-:-:S02]  /*4140*/  F2FP.F16.F32.PACK_AB R48, RZ, R48 ;  /* 0x00000030ff30723e */ /* 0x000fc400000000ff */
[----:B------:R0:W-:Y:S01]  /*4150*/  @P4 STG.E.U16 desc[UR36][R4.64+0x50], R46 ;  /* 0x0000502e04004986 */ /* 0x0001e2000c101524 */
[C---:B------:R-:W-:Y:S02]  /*4160*/  ISETP.GT.AND P4, PT, R3.reuse, RZ, P2 ;  /* 0x000000ff0300720c */ /* 0x040fe40001784270 */
[----:B------:R-:W-:Y:S02]  /*4170*/  F2FP.F16.F32.PACK_AB R49, RZ, R49 ;  /* 0x00000031ff31723e */ /* 0x000fe400000000ff */
[----:B------:R-:W-:Y:S02]  /*4180*/  ISETP.GT.AND P2, PT, R3, 0x8, P2 ;  /* 0x000000080300780c */ /* 0x000fe40001744270 */
[----:B------:R-:W-:Y:S02]  /*4190*/  F2FP.F16.F32.PACK_AB R50, RZ, R50 ;  /* 0x00000032ff32723e */ /* 0x000fe400000000ff */
[----:B------:R-:W-:Y:S02]  /*41a0*/  F2FP.F16.F32.PACK_AB R51, RZ, R51 ;  /* 0x00000033ff33723e */ /* 0x000fe400000000ff */
[----:B------:R-:W-:Y:S01]  /*41b0*/  F2FP.F16.F32.PACK_AB R52, RZ, R52 ;  /* 0x00000034ff34723e */ /* 0x000fe200000000ff */
[----:B0-----:R-:W-:Y:S01]  /*41c0*/  @P5 IMAD.MOV.U32 R4, RZ, RZ, R8 ;  /* 0x000000ffff045224 */ /* 0x001fe200078e0008 */
[----:B------:R-:W-:Y:S01]  /*41d0*/  F2FP.F16.F32.PACK_AB R53, RZ, R53 ;  /* 0x00000035ff35723e */ /* 0x000fe200000000ff */
[----:B------:R-:W-:Y:S01]  /*41e0*/  @P5 IMAD.MOV.U32 R5, RZ, RZ, R9 ;  /* 0x000000ffff055224 */ /* 0x000fe200078e0009 */
[----:B------:R-:W-:-:S02]  /*41f0*/  F2FP.F16.F32.PACK_AB R54, RZ, R54 ;  /* 0x00000036ff36723e */ /* 0x000fc400000000ff */
[----:B------:R-:W-:Y:S02]  /*4200*/  F2FP.F16.F32.PACK_AB R55, RZ, R55 ;  /* 0x00000037ff37723e */ /* 0x000fe400000000ff */
[----:B------:R0:W-:Y:S01]  /*4210*/  @P5 STG.E.U16 desc[UR36][R4.64+0x52], R47 ;  /* 0x0000522f04005986 */ /* 0x0001e2000c101524 */
[C---:B------:R-:W-:Y:S02]  /*4220*/  ISETP.GT.AND P5, PT, R3.reuse, RZ, P3 ;  /* 0x000000ff0300720c */ /* 0x040fe40001fa4270 */
[----:B------:R-:W-:-:S11]  /*4230*/  ISETP.GT.AND P3, PT, R3, 0x8, P3 ;  /* 0x000000080300780c */ /* 0x000fd60001f64270 */
[----:B0-----:R-:W-:Y:S02]  /*4240*/  @P5 IMAD.MOV.U32 R4, RZ, RZ, R6 ;  /* 0x000000ffff045224 */ /* 0x001fe400078e0006 */
[----:B------:R-:W-:-:S05]  /*4250*/  @P5 IMAD.MOV.U32 R5, RZ, RZ, R7 ;  /* 0x000000ffff055224 */ /* 0x000fca00078e0007 */
[----:B------:R0:W-:Y:S01]  /*4260*/  @P5 STG.E.U16 desc[UR36][R4.64+0x60], R48 ;  /* 0x0000603004005986 */ /* 0x0001e2000c101524 */
[C---:B------:R-:W-:Y:S02]  /*4270*/  ISETP.GT.AND P5, PT, R3.reuse, RZ, P0 ;  /* 0x000000ff0300720c */ /* 0x040fe400007a4270 */
[----:B------:R-:W-:Y:S01]  /*4280*/  ISETP.GT.AND P0, PT, R3, 0x8, P0 ;  /* 0x000000080300780c */ /* 0x000fe20000704270 */
[----:B0-----:R-:W-:Y:S02]  /*4290*/  @P4 IMAD.MOV.U32 R4, RZ, RZ, R6 ;  /* 0x000000ffff044224 */ /* 0x001fe400078e0006 */
[----:B------:R-:W-:-:S05]  /*42a0*/  @P4 IMAD.MOV.U32 R5, RZ, RZ, R7 ;  /* 0x000000ffff054224 */ /* 0x000fca00078e0007 */
[----:B------:R0:W-:Y:S01]  /*42b0*/  @P4 STG.E.U16 desc[UR36][R4.64+0x62], R49 ;  /* 0x0000623104004986 */ /* 0x0001e2000c101524 */
[C---:B------:R-:W-:Y:S02]  /*42c0*/  ISETP.GT.AND P4, PT, R3.reuse, RZ, P1 ;  /* 0x000000ff0300720c */ /* 0x040fe40000f84270 */
[----:B------:R-:W-:Y:S01]  /*42d0*/  ISETP.GT.AND P1, PT, R3, 0x8, P1 ;  /* 0x000000080300780c */ /* 0x000fe20000f24270 */
[----:B0-----:R-:W-:Y:S02]  /*42e0*/  @P3 IMAD.MOV.U32 R4, RZ, RZ, R8 ;  /* 0x000000ffff043224 */ /* 0x001fe400078e0008 */
[----:B------:R-:W-:-:S05]  /*42f0*/  @P3 IMAD.MOV.U32 R5, RZ, RZ, R9 ;  /* 0x000000ffff053224 */ /* 0x000fca00078e0009 */
[----:B------:R0:W-:Y:S02]  /*4300*/  @P3 STG.E.U16 desc[UR36][R4.64+0x60], R50 ;  /* 0x0000603204003986 */ /* 0x0001e4000c101524 */
[----:B0-----:R-:W-:Y:S02]  /*4310*/  @P2 IMAD.MOV.U32 R4, RZ, RZ, R8 ;  /* 0x000000ffff042224 */ /* 0x001fe400078e0008 */
[----:B------:R-:W-:-:S05]  /*4320*/  @P2 IMAD.MOV.U32 R5, RZ, RZ, R9 ;  /* 0x000000ffff052224 */ /* 0x000fca00078e0009 */
[----:B------:R0:W-:Y:S02]  /*4330*/  @P2 STG.E.U16 desc[UR36][R4.64+0x62], R51 ;  /* 0x0000623304002986 */ /* 0x0001e4000c101524 */
[----:B0-----:R-:W-:Y:S02]  /*4340*/  @P4 IMAD.MOV.U32 R4, RZ, RZ, R6 ;  /* 0x000000ffff044224 */ /* 0x001fe400078e0006 */
[----:B------:R-:W-:-:S05]  /*4350*/  @P4 IMAD.MOV.U32 R5, RZ, RZ, R7 ;  /* 0x000000ffff054224 */ /* 0x000fca00078e0007 */
[----:B------:R0:W-:Y:S04]  /*4360*/  @P4 STG.E.U16 desc[UR36][R4.64+0x70], R52 ;  /* 0x0000703404004986 */ /* 0x0001e8000c101524 */
[----:B------:R1:W-:Y:S01]  /*4370*/  @P5 STG.E.U16 desc[UR36][R6.64+0x72], R53 ;  /* 0x0000723506005986 */ /* 0x0003e2000c101524 */
[----:B0-----:R-:W-:Y:S02]  /*4380*/  @P1 IMAD.MOV.U32 R4, RZ, RZ, R8 ;  /* 0x000000ffff041224 */ /* 0x001fe400078e0008 */
[----:B------:R-:W-:-:S05]  /*4390*/  @P1 IMAD.MOV.U32 R5, RZ, RZ, R9 ;  /* 0x000000ffff051224 */ /* 0x000fca00078e0009 */
[----:B------:R1:W-:Y:S04]  /*43a0*/  @P1 STG.E.U16 desc[UR36][R4.64+0x70], R54 ;  /* 0x0000703604001986 */ /* 0x0003e8000c101524 */
[----:B------:R1:W-:Y:S02]  /*43b0*/  @P0 STG.E.U16 desc[UR36][R8.64+0x72], R55 ;  /* 0x0000723708000986 */ /* 0x0003e4000c101524 */
.L_x_97:
[----:B------:R-:W-:Y:S05]  /*43c0*/  BSYNC B0 ;  /* 0x0000000000007941 */ /* 0x000fea0003800000 */
.L_x_35:
[----:B------:R-:W-:Y:S01]  /*43d0*/  ULDC UR4, c[0x0][0xc] ;  /* 0x0000030000047ab9 */ /* 0x000fe20000000800 */
[----:B------:R-:W-:Y:S01]  /*43e0*/  ULDC UR5, c[0x0][0x10] ;  /* 0x0000040000057ab9 */ /* 0x000fe20000000800 */
[----:B------:R-:W4:Y:S01]  /*43f0*/  LDC R3, c[0x0][0x14] ;  /* 0x00000500ff037b82 */ /* 0x000f220000000800 */
[----:B------:R-:W-:Y:S01]  /*4400*/  UIMAD.WIDE.U32 UR4, UR4, UR5, URZ ;  /* 0x00000005040472a5 */ /* 0x000fe2000f8e003f */
[----:B------:R-:W-:Y:S02]  /*4410*/  IMAD.MOV.U32 R61, RZ, RZ, -0x1 ;  /* 0xffffffffff3d7424 */ /* 0x000fe400078e00ff */
[----:B------:R-:W-:-:S03]  /*4420*/  IMAD.MOV.U32 R59, RZ, RZ, -0x1 ;  /* 0xffffffffff3b7424 */ /* 0x000fc600078e00ff */
[----:B----4-:R-:W-:-:S04]  /*4430*/  IMAD.WIDE.U32 R16, R3, UR4, R16 ;  /* 0x0000000403107c25 */ /* 0x010fc8000f8e0010 */
[----:B------:R-:W-:Y:S01]  /*4440*/  IMAD R3, R3, UR5, RZ ;  /* 0x0000000503037c24 */ /* 0x000fe2000f8e02ff */
[----:B------:R-:W-:Y:S02]  /*4450*/  ULDC.64 UR4, c[0x0][0x650] ;  /* 0x0001940000047ab9 */ /* 0x000fe40000000a00 */
[----:B------:R-:W-:Y:S01]  /*4460*/  ISETP.GE.U32.AND P0, PT, R16, UR4, PT ;  /* 0x0000000410007c0c */ /* 0x000fe2000bf06070 */
[--C-:B------:R-:W-:Y:S01]  /*4470*/  IMAD.IADD R17, R17, 0x1, R3.reuse ;  /* 0x0000000111117824 */ /* 0x100fe200078e0203 */
[----:B------:R-:W-:-:S04]  /*4480*/  PRMT R3, RZ, 0x7610, R3 ;  /* 0x00007610ff037816 */ /* 0x000fc80000000003 */
[----:B------:R-:W-:-:S13]  /*4490*/  ISETP.GE.U32.AND.EX P0, PT, R17, UR5, PT, P0 ;  /* 0x0000000511007c0c */ /* 0x000fda000bf06100 */
[----:B------:R-:W-:Y:S05]  /*44a0*/  @P0 BRA `(.L_x_98) ;  /* 0x0000000400640947 */ /* 0x000fea0003800000 */
[----:B---3--:R-:W3:Y:S01]  /*44b0*/  S2R R12, SR_CTAID.X ;  /* 0x00000000000c7919 */ /* 0x008ee20000002500 */
[----:B-12---:R-:W1:Y:S01]  /*44c0*/  LDC.64 R10, c[0x0][0x628] ;  /* 0x00018a00ff0a7b82 */ /* 0x006e620000000a00 */
[----:B------:R-:W-:Y:S01]  /*44d0*/  ULDC UR4, c[0x0][0x150] ;  /* 0x0000540000047ab9 */ /* 0x000fe20000000800 */
[----:B------:R-:W-:Y:S01]  /*44e0*/  IMAD.MOV.U32 R8, RZ, RZ, R16 ;  /* 0x000000ffff087224 */ /* 0x000fe200078e0010 */
[----:B-----5:R-:W2:Y:S01]  /*44f0*/  S2R R24, SR_CTAID.Y ;  /* 0x0000000000187919 */ /* 0x020ea20000002600 */
[----:B------:R-:W-:-:S04]  /*4500*/  IMAD.MOV.U32 R9, RZ, RZ, R17 ;  /* 0x000000ffff097224 */ /* 0x000fc800078e0011 */
[----:B------:R-:W4:Y:S08]  /*4510*/  LDC R21, c[0x0][0x144] ;  /* 0x00005100ff157b82 */ /* 0x000f300000000800 */
[----:B------:R-:W0:Y:S08]  /*4520*/  LDC R0, c[0x0][0x630] ;  /* 0x00018c00ff007b82 */ /* 0x000e300000000800 */
[----:B------:R-:W0:Y:S01]  /*4530*/  LDC.64 R14, c[0x0][0x620] ;  /* 0x00018800ff0e7b82 */ /* 0x000e220000000a00 */
[----:B-1----:R-:W-:-:S04]  /*4540*/  ISETP.NE.U32.AND P0, PT, R10, RZ, PT ;  /* 0x000000ff0a00720c */ /* 0x002fc80003f05070 */
[----:B------:R-:W-:Y:S02]  /*4550*/  ISETP.NE.AND.EX P0, PT, R11, RZ, PT, P0 ;  /* 0x000000ff0b00720c */ /* 0x000fe40003f05300 */
[----:B---3--:R-:W-:-:S05]  /*4560*/  I2FP.F32.U32 R3, R12 ;  /* 0x0000000c00037245 */ /* 0x008fca0000201000 */
[----:B------:R-:W-:-:S04]  /*4570*/  FMUL R3, R3, UR4 ;  /* 0x0000000403037c20 */ /* 0x000fc80008400000 */
[----:B------:R1:W3:Y:S02]  /*4580*/  F2I.U32.TRUNC.NTZ R20, R3 ;  /* 0x0000000300147305 */ /* 0x0002e4000020f000 */
[----:B--2-4-:R-:W-:Y:S05]  /*4590*/  @!P0 BRA `(.L_x_99) ;  /* 0x0000000000288947 */ /* 0x014fea0003800000 */
[----:B-1----:R-:W1:Y:S02]  /*45a0*/  LDC R3, c[0x0][0x634] ;  /* 0x00018d00ff037b82 */ /* 0x002e640000000800 */
[----:B-1----:R-:W-:-:S05]  /*45b0*/  IADD3 R3, P0, R16, R3, RZ ;  /* 0x0000000310037210 */ /* 0x002fca0007f1e0ff */
[----:B------:R-:W-:-:S04]  /*45c0*/  IMAD.X R13, RZ, RZ, R17, P0 ;  /* 0x000000ffff0d7224 */ /* 0x000fc800000e0611 */
[----:B0-----:R-:W-:-:S04]  /*45d0*/  IMAD.WIDE.U32 R4, R13, R10, RZ ;  /* 0x0000000a0d047225 */ /* 0x001fc800078e00ff */
[----:B------:R-:W-:-:S04]  /*45e0*/  IMAD.WIDE.U32 R6, P0, R3, R11, R4 ;  /* 0x0000000b03067225 */ /* 0x000fc80007800004 */
[----:B------:R-:W-:-:S04]  /*45f0*/  IMAD.WIDE.U32 R4, R3, R10, RZ ;  /* 0x0000000a03047225 */ /* 0x000fc800078e00ff */
[----:B------:R-:W-:Y:S01]  /*4600*/  IMAD.X R9, RZ, RZ, RZ, P0 ;  /* 0x000000ffff097224 */ /* 0x000fe200000e06ff */
[----:B------:R-:W-:Y:S01]  /*4610*/  IADD3 RZ, P0, R5, R6, RZ ;  /* 0x0000000605ff7210 */ /* 0x000fe20007f1e0ff */
[----:B------:R-:W-:-:S04]  /*4620*/  IMAD.MOV.U32 R8, RZ, RZ, R7 ;  /* 0x000000ffff087224 */ /* 0x000fc800078e0007 */
[----:B------:R-:W-:-:S08]  /*4630*/  IMAD.WIDE.U32.X R8, R13, R11, R8, P0 ;  /* 0x0000000b0d087225 */ /* 0x000fd000000e0408 */
.L_x_99:
[----:B------:R-:W2:Y:S01]  /*4640*/  LDC.64 R28, c[0x0][0x640] ;  /* 0x00019000ff1c7b82 */ /* 0x000ea20000000a00 */
[-CC-:B0-----:R-:W-:Y:S01]  /*4650*/  SHF.R.U64 R59, R8, R0.reuse, R9.reuse ;  /* 0x00000000083b7219 */ /* 0x181fe20000001209 */
[----:B---3--:R-:W-:Y:S01]  /*4660*/  IMAD.MOV R20, RZ, RZ, -R20 ;  /* 0x000000ffff147224 */ /* 0x008fe200078e0a14 */
[----:B------:R-:W-:Y:S01]  /*4670*/  SHF.R.U32.HI R0, RZ, R0, R9 ;  /* 0x00000000ff007219 */ /* 0x000fe20000011609 */
[----:B------:R-:W-:Y:S01]  /*4680*/  ULDC UR4, c[0x0][0x154] ;  /* 0x0000550000047ab9 */ /* 0x000fe20000000800 */
[----:B-1----:R-:W-:Y:S01]  /*4690*/  IADD3 R3, P0, RZ, -R59, RZ ;  /* 0x8000003bff037210 */ /* 0x002fe20007f1e0ff */
[----:B------:R-:W-:Y:S02]  /*46a0*/  IMAD R21, R21, R20, R12 ;  /* 0x0000001415157224 */ /* 0x000fe400078e020c */
[----:B------:R-:W0:Y:S01]  /*46b0*/  LDC R6, c[0x0][0x618] ;  /* 0x00018600ff067b82 */ /* 0x000e220000000800 */
[----:B------:R-:W-:Y:S02]  /*46c0*/  IMAD.MOV.U32 R7, RZ, RZ, 0x1 ;  /* 0x00000001ff077424 */ /* 0x000fe400078e00ff */
[----:B------:R-:W-:-:S04]  /*46d0*/  IMAD.X R5, RZ, RZ, ~R0, P0 ;  /* 0x000000ffff057224 */ /* 0x000fc800000e0e00 */
[-C--:B------:R-:W-:Y:S01]  /*46e0*/  IMAD R0, R5, R14.reuse, RZ ;  /* 0x0000000e05007224 */ /* 0x080fe200078e02ff */
[----:B------:R-:W1:Y:S01]  /*46f0*/  LDC R8, c[0x0][0x608] ;  /* 0x00018200ff087b82 */ /* 0x000e620000000800 */
[----:B------:R-:W-:-:S04]  /*4700*/  IMAD.WIDE.U32 R4, R3, R14, R16 ;  /* 0x0000000e03047225 */ /* 0x000fc800078e0010 */
[----:B------:R-:W-:Y:S01]  /*4710*/  IMAD R3, R3, R15, R0 ;  /* 0x0000000f03037224 */ /* 0x000fe200078e0200 */
[----:B------:R-:W-:Y:S02]  /*4720*/  I2FP.F32.U32 R0, R24 ;  /* 0x0000001800007245 */ /* 0x000fe40000201000 */
[----:B------:R-:W3:Y:S01]  /*4730*/  LDC R26, c[0x0][0x658] ;  /* 0x00019600ff1a7b82 */ /* 0x000ee20000000800 */
[----:B------:R-:W-:Y:S01]  /*4740*/  IMAD.IADD R3, R5, 0x1, R3 ;  /* 0x0000000105037824 */ /* 0x000fe200078e0203 */
[----:B--2---:R-:W-:Y:S01]  /*4750*/  ISETP.NE.U32.AND P0, PT, R28, RZ, PT ;  /* 0x000000ff1c00720c */ /* 0x004fe20003f05070 */
[----:B------:R-:W-:Y:S01]  /*4760*/  FMUL R0, R0, UR4 ;  /* 0x0000000400007c20 */ /* 0x000fe20008400000 */
[----:B------:R-:W-:Y:S02]  /*4770*/  IMAD.MOV.U32 R5, RZ, RZ, -0x1 ;  /* 0xffffffffff057424 */ /* 0x000fe400078e00ff */
[----:B------:R-:W-:Y:S01]  /*4780*/  ISETP.NE.AND.EX P0, PT, R29, RZ, PT, P0 ;  /* 0x000000ff1d00720c */ /* 0x000fe20003f05300 */
[----:B------:R2:W4:Y:S01]  /*4790*/  F2I.U32.TRUNC.NTZ R13, R0 ;  /* 0x00000000000d7305 */ /* 0x000522000020f000 */
[----:B------:R-:W2:Y:S01]  /*47a0*/  LDC R15, c[0x0][0x148] ;  /* 0x00005200ff0f7b82 */ /* 0x000ea20000000800 */
[----:B0-----:R-:W-:-:S02]  /*47b0*/  SHF.R.U64 R12, R4, R6, R3 ;  /* 0x00000006040c7219 */ /* 0x001fc40000001203 */
[----:B------:R-:W-:-:S05]  /*47c0*/  SHF.R.U32.HI R3, RZ, R6, R3 ;  /* 0x00000006ff037219 */ /* 0x000fca0000011603 */
[----:B------:R-:W0:Y:S01]  /*47d0*/  LDC R20, c[0x0][0x600] ;  /* 0x00018000ff147b82 */ /* 0x000e220000000800 */
[-CC-:B-1----:R-:W-:Y:S02]  /*47e0*/  SHF.R.U64 R10, R12, R8.reuse, R3.reuse ;  /* 0x000000080c0a7219 */ /* 0x182fe40000001203 */
[----:B------:R-:W-:-:S05]  /*47f0*/  SHF.R.U32.HI R3, RZ, R8, R3 ;  /* 0x00000008ff037219 */ /* 0x000fca0000011603 */
[----:B------:R-:W1:Y:S01]  /*4800*/  LDC R27, c[0x0][0x648] ;  /* 0x00019200ff1b7b82 */ /* 0x000e620000000800 */
[-C--:B---3--:R-:W-:Y:S02]  /*4810*/  SHF.L.U32 R4, R5, R26.reuse, RZ ;  /* 0x0000001a05047219 */ /* 0x088fe400000006ff */
[-CC-:B------:R-:W-:Y:S02]  /*4820*/  SHF.R.U64 R14, R10, R26.reuse, R3.reuse ;  /* 0x0000001a0a0e7219 */ /* 0x180fe40000001203 */
[----:B------:R-:W-:Y:S02]  /*4830*/  SHF.R.U32.HI R5, RZ, R26, R3 ;  /* 0x0000001aff057219 */ /* 0x000fe40000011603 */
[----:B------:R-:W-:Y:S01]  /*4840*/  LOP3.LUT R25, RZ, R4, RZ, 0x33, !PT ;  /* 0x00000004ff197212 */ /* 0x000fe200078e33ff */
[----:B------:R-:W3:Y:S01]  /*4850*/  LDC R30, c[0x0][0x638] ;  /* 0x00018e00ff1e7b82 */ /* 0x000ee20000000800 */
[----:B------:R-:W-:Y:S01]  /*4860*/  SHF.L.U32 R26, R7, R26, RZ ;  /* 0x0000001a071a7219 */ /* 0x000fe200000006ff */
[----:B------:R-:W-:-:S06]  /*4870*/  IMAD.MOV.U32 R4, RZ, RZ, R14 ;  /* 0x000000ffff047224 */ /* 0x000fcc00078e000e */
[----:B------:R-:W0:Y:S01]  /*4880*/  LDC R31, c[0x0][0x610] ;  /* 0x00018400ff1f7b82 */ /* 0x000e220000000800 */
[----:B----4-:R-:W-:Y:S05]  /*4890*/  @!P0 BRA `(.L_x_100) ;  /* 0x0000000000288947 */ /* 0x010fea0003800000 */
        /* <DEDUP_REMOVED lines=10> */
.L_x_100:
[----:B------:R-:W-:Y:S01]  /*4940*/  ISETP.NE.AND P0, PT, R2, 0x1, PT ;  /* 0x000000010200780c */ /* 0x000fe20003f05270 */
[----:B0-----:R-:W-:Y:S01]  /*4950*/  VIADD R7, R20, 0xffffffff ;  /* 0xffffffff14077836 */ /* 0x001fe20000000000 */
[----:B-12---:R-:W-:Y:S01]  /*4960*/  SHF.R.U64 R0, R4, R27, R5 ;  /* 0x0000001b04007219 */ /* 0x006fe20000001205 */
[----:B------:R-:W-:Y:S01]  /*4970*/  IMAD.MOV R13, RZ, RZ, -R13 ;  /* 0x000000ffff0d7224 */ /* 0x000fe200078e0a0d */
[----:B------:R-:W-:Y:S01]  /*4980*/  LOP3.LUT R5, R10, R25, RZ, 0xc0, !PT ;  /* 0x000000190a057212 */ /* 0x000fe200078ec0ff */
[----:B------:R-:W-:Y:S01]  /*4990*/  IMAD.MOV.U32 R4, RZ, RZ, 0x1 ;  /* 0x00000001ff047424 */ /* 0x000fe200078e00ff */
[----:B------:R-:W-:Y:S01]  /*49a0*/  LOP3.LUT R12, R12, R7, RZ, 0xc0, !PT ;  /* 0x000000070c0c7212 */ /* 0x000fe200078ec0ff */
[----:B------:R-:W-:Y:S02]  /*49b0*/  IMAD.MOV R3, RZ, RZ, -R0 ;  /* 0x000000ffff037224 */ /* 0x000fe400078e0a00 */
[----:B------:R-:W-:Y:S02]  /*49c0*/  IMAD R0, R26, R0, R5 ;  /* 0x000000001a007224 */ /* 0x000fe400078e0205 */
[----:B---3--:R-:W-:-:S02]  /*49d0*/  IMAD R3, R3, R30, R14 ;  /* 0x0000001e03037224 */ /* 0x008fc400078e020e */
[----:B------:R-:W-:Y:S02]  /*49e0*/  @P0 IMAD R21, R15, R13, R24 ;  /* 0x0000000d0f150224 */ /* 0x000fe400078e0218 */
[----:B------:R-:W-:Y:S01]  /*49f0*/  IMAD R5, R3, R20, R12 ;  /* 0x0000001403057224 */ /* 0x000fe200078e020c */
[----:B------:R-:W-:Y:S01]  /*4a00*/  PRMT R3, R4, 0x7610, R3 ;  /* 0x0000761004037816 */ /* 0x000fe20000000003 */
[----:B------:R-:W-:-:S05]  /*4a10*/  IMAD R0, R0, R31, R21 ;  /* 0x0000001f00007224 */ /* 0x000fca00078e0215 */
[----:B------:R-:W-:Y:S02]  /*4a20*/  SEL R61, R5, R0, !P0 ;  /* 0x00000000053d7207 */ /* 0x000fe40004000000 */
[----:B------:R-:W-:-:S07]  /*4a30*/  SEL R0, R0, R5, !P0 ;  /* 0x0000000500007207 */ /* 0x000fce0004000000 */
.L_x_98:
[----:B------:R-:W-:Y:S01]  /*4a40*/  LOP3.LUT P0, RZ, R3, 0xff, RZ, 0xc0, !PT ;  /* 0x000000ff03ff7812 */ /* 0x000fe2000780c0ff */
[----:B------:R-:W-:-:S12]  /*4a50*/  IMAD.MOV.U32 R60, RZ, RZ, R0 ;  /* 0x000000ffff3c7224 */ /* 0x000fd800078e0000 */
[----:B------:R-:W-:Y:S05]  /*4a60*/  @P0 BRA `(.L_x_101) ;  /* 0xffffffc800140947 */ /* 0x000fea000383ffff */
[----:B------:R-:W-:Y:S05]  /*4a70*/  EXIT ;  /* 0x000000000000794d */ /* 0x000fea0003800000 */
.L_x_8:
[----:B0-----:R-:W-:Y:S01]  /*4a80*/  ULDC.64 UR4, c[0x0][0x650] ;  /* 0x0001940000047ab9 */ /* 0x001fe20000000a00 */
        /* <DEDUP_REMOVED lines=25> */
.L_x_103:
[----:B------:R-:W0:Y:S01]  /*4c20*/  LDC.64 R28, c[0x0][0x640] ;  /* 0x00019000ff1c7b82 */ /* 0x000e220000000a00 */
[-CC-:B------:R-:W-:Y:S01]  /*4c30*/  SHF.R.U64 R22, R12, R6.reuse, R13.reuse ;  /* 0x000000060c167219 */ /* 0x180fe2000000120d */
[----:B------:R-:W-:Y:S01]  /*4c40*/  IMAD.MOV.U32 R30, RZ, RZ, 0x1 ;  /* 0x00000001ff1e7424 */ /* 0x000fe200078e00ff */
[----:B------:R-:W-:Y:S02]  /*4c50*/  SHF.R.U32.HI R6, RZ, R6, R13 ;  /* 0x00000006ff067219 */ /* 0x000fe4000001160d */
        /* <DEDUP_REMOVED lines=8> */
[----:B------:R-:W-:Y:S01]  /*4ce0*/  IMAD.IADD R9, R9, 0x1, R11 ;  /* 0x0000000109097824 */ /* 0x000fe200078e020b */
[----:B0-----:R-:W-:-:S04]  /*4cf0*/  ISETP.NE.U32.AND P0, PT, R28, RZ, PT ;  /* 0x000000ff1c00720c */ /* 0x001fc80003f05070 */
[----:B------:R-:W-:Y:S02]  /*4d00*/  ISETP.NE.AND.EX P0, PT, R29, RZ, PT, P0 ;  /* 0x000000ff1d00720c */ /* 0x000fe40003f05300 */
[----:B------:R-:W0:Y:S01]  /*4d10*/  LDC R20, c[0x0][0x600] ;  /* 0x00018000ff147b82 */ /* 0x000e220000000800 */
[-CC-:B-1----:R-:W-:Y:S01]  /*4d20*/  SHF.R.U64 R14, R8, R10.reuse, R9.reuse ;  /* 0x0000000a080e7219 */ /* 0x182fe20000001209 */
[----:B------:R-:W-:Y:S01]  /*4d30*/  IMAD.MOV.U32 R8, RZ, RZ, -0x1 ;  /* 0xffffffffff087424 */ /* 0x000fe200078e00ff */
[----:B------:R-:W-:-:S05]  /*4d40*/  SHF.R.U32.HI R9, RZ, R10, R9 ;  /* 0x0000000aff097219 */ /* 0x000fca0000011609 */
[----:B------:R-:W1:Y:S01]  /*4d50*/  LDC R26, c[0x0][0x648] ;  /* 0x00019200ff1a7b82 */ /* 0x000e620000000800 */
[-CC-:B--2---:R-:W-:Y:S02]  /*4d60*/  SHF.R.U64 R21, R14, R12.reuse, R9.reuse ;  /* 0x0000000c0e157219 */ /* 0x184fe40000001209 */
[----:B------:R-:W-:-:S05]  /*4d70*/  SHF.R.U32.HI R6, RZ, R12, R9 ;  /* 0x0000000cff067219 */ /* 0x000fca0000011609 */
[----:B------:R-:W2:Y:S01]  /*4d80*/  LDC R27, c[0x0][0x638] ;  /* 0x00018e00ff1b7b82 */ /* 0x000ea20000000800 */
[-C--:B---3--:R-:W-:Y:S02]  /*4d90*/  SHF.L.U32 R8, R8, R25.reuse, RZ ;  /* 0x0000001908087219 */ /* 0x088fe400000006ff */
[-CC-:B------:R-:W-:Y:S02]  /*4da0*/  SHF.R.U64 R23, R21, R25.reuse, R6.reuse ;  /* 0x0000001915177219 */ /* 0x180fe40000001206 */
[----:B------:R-:W-:Y:S02]  /*4db0*/  LOP3.LUT R32, RZ, R8, RZ, 0x33, !PT ;  /* 0x00000008ff207212 */ /* 0x000fe400078e33ff */
[----:B------:R-:W-:Y:S01]  /*4dc0*/  SHF.R.U32.HI R9, RZ, R25, R6 ;  /* 0x00000019ff097219 */ /* 0x000fe20000011606 */
[----:B------:R-:W3:Y:S01]  /*4dd0*/  LDC R31, c[0x0][0x610] ;  /* 0x00018400ff1f7b82 */ /* 0x000ee20000000800 */
[----:B------:R-:W-:Y:S01]  /*4de0*/  IMAD.MOV.U32 R8, RZ, RZ, R23 ;  /* 0x000000ffff087224 */ /* 0x000fe200078e0017 */
[----:B------:R-:W-:Y:S06]  /*4df0*/  @!P0 BRA `(.L_x_104) ;  /* 0x0000000000288947 */ /* 0x000fec0003800000 */
        /* <DEDUP_REMOVED lines=10> */
.L_x_104:
[----:B------:R-:W-:Y:S02]  /*4ea0*/  ISETP.NE.AND P0, PT, R2, 0x1, PT ;  /* 0x000000010200780c */ /* 0x000fe40003f05270 */
[----:B-1----:R-:W-:Y:S01]  /*4eb0*/  SHF.R.U64 R6, R8, R26, R9 ;  /* 0x0000001a08067219 */ /* 0x002fe20000001209 */
[----:B0-----:R-:W-:Y:S01]  /*4ec0*/  VIADD R9, R20, 0xffffffff ;  /* 0xffffffff14097836 */ /* 0x001fe20000000000 */
[----:B------:R-:W-:Y:S02]  /*4ed0*/  SHF.L.U32 R30, R30, R25, RZ ;  /* 0x000000191e1e7219 */ /* 0x000fe400000006ff */
[----:B------:R-:W-:Y:S01]  /*4ee0*/  LOP3.LUT R5, R21, R32, RZ, 0xc0, !PT ;  /* 0x0000002015057212 */ /* 0x000fe200078ec0ff */
[----:B------:R-:W-:-:S04]  /*4ef0*/  IMAD.MOV R8, RZ, RZ, -R6 ;  /* 0x000000ffff087224 */ /* 0x000fc800078e0a06 */
[----:B------:R-:W-:Y:S01]  /*4f00*/  IMAD R6, R30, R6, R5 ;  /* 0x000000061e067224 */ /* 0x000fe200078e0205 */
[----:B------:R-:W-:Y:S01]  /*4f10*/  LOP3.LUT R5, R14, R9, RZ, 0xc0, !PT ;  /* 0x000000090e057212 */ /* 0x000fe200078ec0ff */
[----:B------:R-:W-:Y:S02]  /*4f20*/  @P0 IMAD R3, R7, R24, R4 ;  /* 0x0000001807030224 */ /* 0x000fe400078e0204 */
[----:B--2---:R-:W-:Y:S02]  /*4f30*/  IMAD R4, R8, R27, R23 ;  /* 0x0000001b08047224 */ /* 0x004fe400078e0217 */
[----:B---3--:R-:W-:Y:S02]  /*4f40*/  IMAD R3, R6, R31, R3 ;  /* 0x0000001f06037224 */ /* 0x008fe400078e0203 */
[----:B------:R-:W-:Y:S02]  /*4f50*/  IMAD R4, R4, R20, R5 ;  /* 0x0000001404047224 */ /* 0x000fe400078e0205 */
[----:B------:R-:W-:-:S02]  /*4f60*/  IMAD.MOV.U32 R8, RZ, RZ, 0x1 ;  /* 0x00000001ff087424 */ /* 0x000fc400078e00ff */
[----:B------:R-:W-:Y:S01]  /*4f70*/  IMAD.MOV.U32 R6, RZ, RZ, R22 ;  /* 0x000000ffff067224 */ /* 0x000fe200078e0016 */
[----:B------:R-:W-:Y:S02]  /*4f80*/  SEL R20, R4, R3, !P0 ;  /* 0x0000000304147207 */ /* 0x000fe40004000000 */
[----:B------:R-:W-:-:S07]  /*4f90*/  SEL R21, R3, R4, !P0 ;  /* 0x0000000403157207 */ /* 0x000fce0004000000 */
.L_x_102:
[----:B------:R-:W-:-:S08]  /*4fa0*/  NOP ;  /* 0x0000000000007918 */ /* 0x000fd00000000000 */
[----:B------:R-:W0:-:S00]  /*4fb0*/  USETMAXREG.DEALLOC.CTAPOOL 0x28 ;  /* 0x00000028000079c8 */ /* 0x000e0000080e0500 */
[----:B0-----:R-:W-:-:S13]  /*4fc0*/  ISETP.NE.AND P0, PT, R0, RZ, PT ;  /* 0x000000ff0000720c */ /* 0x001fda0003f05270 */
[----:B------:R-:W-:Y:S05]  /*4fd0*/  @P0 EXIT ;  /* 0x000000000000094d */ /* 0x000fea0003800000 */
[----:B------:R-:W-:Y:S01]  /*4fe0*/  LOP3.LUT P0, RZ, R8, 0xff, RZ, 0xc0, !PT ;  /* 0x000000ff08ff7812 */ /* 0x000fe2000780c0ff */
[----:B------:R-:W-:Y:S02]  /*4ff0*/  IMAD.MOV.U32 R0, RZ, RZ, 0x1 ;  /* 0x00000001ff007424 */ /* 0x000fe400078e00ff */
[----:B------:R-:W-:-:S10]  /*5000*/  IMAD.MOV.U32 R3, RZ, RZ, RZ ;  /* 0x000000ffff037224 */ /* 0x000fd400078e00ff */
[----:B------:R-:W-:Y:S05]  /*5010*/  @!P0 BRA `(.L_x_105) ;  /* 0x0000000c00448947 */ /* 0x000fea0003800000 */
[----:B------:R-:W0:Y:S01]  /*5020*/  LDC R0, c[0x0][0x28c] ;  /* 0x0000a300ff007b82 */ /* 0x000e220000000800 */
[----:B------:R-:W1:Y:S01]  /*5030*/  S2R R12, SR_CgaCtaId ;  /* 0x00000000000c7919 */ /* 0x000e620000008800 */
[----:B------:R-:W-:Y:S01]  /*5040*/  ULDC UR5, c[0x0][0x600] ;  /* 0x0001800000057ab9 */ /* 0x000fe20000000800 */
[----:B------:R-:W-:Y:S01]  /*5050*/  ULDC UR4, c[0x0][0xc] ;  /* 0x0000030000047ab9 */ /* 0x000fe20000000800 */
[----:B------:R-:W-:Y:S01]  /*5060*/  UIADD3 UR16, UR5, -0x1, URZ ;  /* 0xffffffff05107890 */ /* 0x000fe2000fffe03f */
[----:B------:R-:W-:Y:S01]  /*5070*/  BSSY B0, `(.L_x_105) ;  /* 0x00000cb000007945 */ /* 0x000fe20003800000 */
[----:B------:R-:W-:Y:S01]  /*5080*/  ULDC UR6, c[0x0][0x658] ;  /* 0x0001960000067ab9 */ /* 0x000fe20000000800 */
[----:B------:R-:W-:Y:S01]  /*5090*/  ULDC UR5, c[0x0][0x10] ;  /* 0x0000040000057ab9 */ /* 0x000fe20000000800 */
[----:B------:R-:W-:Y:S01]  /*50a0*/  UMOV UR7, 0xffffffff ;  /* 0xffffffff00077882 */ /* 0x000fe20000000000 */
[----:B------:R-:W-:Y:S01]  /*50b0*/  UMOV UR8, 0x1 ;  /* 0x0000000100087882 */ /* 0x000fe20000000000 */
[----:B------:R-:W-:Y:S01]  /*50c0*/  UIMAD.WIDE.U32 UR4, UR4, UR5, URZ ;  /* 0x00000005040472a5 */ /* 0x000fe2000f8e003f */
[----:B------:R-:W-:Y:S01]  /*50d0*/  IMAD.MOV.U32 R9, RZ, RZ, 0x1 ;  /* 0x00000001ff097424 */ /* 0x000fe200078e00ff */
[----:B------:R-:W-:Y:S01]  /*50e0*/  USHF.L.U32 UR7, UR7, UR6, URZ ;  /* 0x0000000607077299 */ /* 0x000fe2000800063f */
[----:B------:R-:W-:Y:S01]  /*50f0*/  LOP3.LUT R8, R19, 0x2, RZ, 0xfc, !PT ;  /* 0x0000000213087812 */ /* 0x000fe200078efcff */
[----:B------:R-:W-:-:S02]  /*5100*/  USHF.L.U32 UR18, UR8, UR6, URZ ;  /* 0x0000000608127299 */ /* 0x000fc4000800063f */
[----:B------:R-:W-:Y:S01]  /*5110*/  ULOP3.LUT UR17, URZ, UR7, URZ, 0x33, !UPT ;  /* 0x000000073f117292 */ /* 0x000fe2000f8e333f */
[----:B------:R-:W-:Y:S01]  /*5120*/  ULDC UR6, c[0x0][0x14] ;  /* 0x0000050000067ab9 */ /* 0x000fe20000000800 */
[----:B------:R-:W-:Y:S01]  /*5130*/  ULDC.64 UR22, c[0x0][0x198] ;  /* 0x0000660000167ab9 */ /* 0x000fe20000000a00 */
[----:B------:R-:W-:Y:S02]  /*5140*/  UIMAD.WIDE.U32 UR20, UR4, UR6, URZ ;  /* 0x00000006041472a5 */ /* 0x000fe4000f8e003f */
[----:B------:R-:W-:Y:S01]  /*5150*/  UIMAD UR13, UR5, UR6, URZ ;  /* 0x00000006050d72a4 */ /* 0x000fe2000f8e023f */
[----:B0-----:R-:W-:-:S03]  /*5160*/  VIADD R0, R0, 0x3f ;  /* 0x0000003f00007836 */ /* 0x001fc60000000000 */
[----:B------:R-:W-:Y:S02]  /*5170*/  UIADD3 UR13, UR21, UR13, URZ ;  /* 0x0000000d150d7290 */ /* 0x000fe4000fffe03f */
[----:B------:R-:W-:-:S04]  /*5180*/  SHF.R.S32.HI R3, RZ, 0x1f, R0 ;  /* 0x0000001fff037819 */ /* 0x000fc80000011400 */
[----:B------:R-:W-:Y:S01]  /*5190*/  LEA.HI R10, R3, R0, RZ, 0x6 ;  /* 0x00000000030a7211 */ /* 0x000fe200078f30ff */
[C---:B-1----:R-:W-:Y:S02]  /*51a0*/  IMAD.SHL.U32 R11, R12.reuse, 0x20, RZ ;  /* 0x000000200c0b7824 */ /* 0x042fe400078e00ff */
[----:B------:R-:W-:Y:S01]  /*51b0*/  IMAD.SHL.U32 R12, R12, 0x800, RZ ;  /* 0x000008000c0c7824 */ /* 0x000fe200078e00ff */
[----:B------:R-:W-:Y:S01]  /*51c0*/  SHF.R.S32.HI R10, RZ, 0x6, R10 ;  /* 0x00000006ff0a7819 */ /* 0x000fe2000001140a */
[----:B------:R-:W-:Y:S01]  /*51d0*/  IMAD.MOV.U32 R0, RZ, RZ, 0x1 ;  /* 0x00000001ff007424 */ /* 0x000fe200078e00ff */
[----:B------:R-:W-:Y:S01]  /*51e0*/  LOP3.LUT R11, R11, 0x20, RZ, 0xc0, !PT ;  /* 0x000000200b0b7812 */ /* 0x000fe200078ec0ff */
[----:B------:R-:W-:Y:S01]  /*51f0*/  IMAD.MOV.U32 R3, RZ, RZ, RZ ;  /* 0x000000ffff037224 */ /* 0x000fe200078e00ff */
[----:B------:R-:W-:Y:S01]  /*5200*/  LOP3.LUT R12, R12, 0x800, RZ, 0xc0, !PT ;  /* 0x000008000c0c7812 */ /* 0x000fe200078ec0ff */
[----:B------:R-:W-:-:S07]  /*5210*/  VIADD R13, R10, 0x1 ;  /* 0x000000010a0d7836 */ /* 0x000fce0000000000 */
.L_x_116:
[----:B------:R-:W-:-:S03]  /*5220*/  UMOV UR4, 0xffffffff ;  /* 0xffffffff00047882 */ /* 0x000fc60000000000 */
[----:B------:R-:W-:Y:S05]  /*5230*/  BRA.DIV UR4, `(.L_x_106) ;  /* 0x0000001204587947 */ /* 0x000fea000b800000 */
[----:B------:R-:W-:-:S13]  /*5240*/  ELECT P6, URZ, PT ;  /* 0x00000000003f782f */ /* 0x000fda00038c0000 */
.L_x_132:
[----:B------:R-:W0:Y:S01]  /*5250*/  LDC R4, c[0x0][0x28c] ;  /* 0x0000a300ff047b82 */ /* 0x000e220000000800 */
[----:B------:R-:W-:Y:S01]  /*5260*/  BSSY B1, `(.L_x_107) ;  /* 0x0000038000017945 */ /* 0x000fe20003800000 */
[----:B0-----:R-:W-:-:S13]  /*5270*/  ISETP.LT.OR P6, PT, R4, 0x1, !P6 ;  /* 0x000000010400780c */ /* 0x001fda00077c1670 */
[----:B------:R-:W-:Y:S05]  /*5280*/  @P6 BRA `(.L_x_108) ;  /* 0x0000000000d46947 */ /* 0x000fea0003800000 */
[----:B------:R-:W-:Y:S02]  /*5290*/  IMAD R20, R20, 0x40, R11 ;  /* 0x0000004014147824 */ /* 0x000fe400078e020b */
[----:B------:R-:W-:Y:S02]  /*52a0*/  IMAD.SHL.U32 R21, R21, 0x80, RZ ;  /* 0x0000008015157824 */ /* 0x000fe400078e00ff */
[----:B------:R-:W-:Y:S02]  /*52b0*/  IMAD.MOV.U32 R24, RZ, RZ, RZ ;  /* 0x000000ffff187224 */ /* 0x000fe400078e00ff */
[----:B------:R-:W-:Y:S02]  /*52c0*/  IMAD.MOV.U32 R4, RZ, RZ, R13 ;  /* 0x000000ffff047224 */ /* 0x000fe400078e000d */
[----:B------:R-:W-:Y:S02]  /*52d0*/  IMAD.MOV.U32 R5, RZ, RZ, R0 ;  /* 0x000000ffff057224 */ /* 0x000fe400078e0000 */
[----:B------:R-:W-:-:S07]  /*52e0*/  IMAD.MOV.U32 R7, RZ, RZ, R3 ;  /* 0x000000ffff077224 */ /* 0x000fce00078e0003 */
.L_x_111:
[----:B------:R-:W0:Y:S01]  /*52f0*/  S2R R15, SR_CgaCtaId ;  /* 0x00000000000f7919 */ /* 0x000e220000008800 */
[----:B------:R-:W-:Y:S02]  /*5300*/  MOV R14, 0x400 ;  /* 0x00000400000e7802 */ /* 0x000fe40000000f00 */
[----:B------:R-:W-:Y:S02]  /*5310*/  LOP3.LUT P1, RZ, R18, 0x7f, RZ, 0xc0, !PT ;  /* 0x0000007f12ff7812 */ /* 0x000fe4000782c0ff */
[----:B0-----:R-:W-:Y:S02]  /*5320*/  LEA R22, R15, R14, 0x18 ;  /* 0x0000000e0f167211 */ /* 0x001fe400078ec0ff */
[----:B------:R-:W-:-:S09]  /*5330*/  SHF.L.U32 R14, R5, 0x1f, RZ ;  /* 0x0000001f050e7819 */ /* 0x000fd200000006ff */
[----:B------:R-:W0:Y:S01]  /*5340*/  @!P1 LDC R15, c[0x0][0x500] ;  /* 0x00014000ff0f9b82 */ /* 0x000e220000000800 */
[----:B------:R-:W-:-:S04]  /*5350*/  IMAD R23, R7, 0x8, R22 ;  /* 0x0000000807177824 */ /* 0x000fc800078e0216 */
[----:B------:R-:W1:Y:S02]  /*5360*/  SYNCS.PHASECHK.TRANS64.TRYWAIT P0, [R23+URZ+0x48], R14 ;  /* 0x0000480e170075a7 */ /* 0x000e64000800017f */
[----:B-1----:R-:W-:Y:S05]  /*5370*/  @!P0 BRA `(.L_x_109) ;  /* 0x0000001000288947 */ /* 0x002fea0003800000 */
.L_x_133:
[----:B-1----:R-:W-:Y:S01]  /*5380*/  PRMT R14, R8, 0x9910, RZ ;  /* 0x00009910080e7816 */ /* 0x002fe200000000ff */
[----:B0-----:R0:W-:Y:S03]  /*5390*/  @!P1 SYNCS.ARRIVE.TRANS64 RZ, [R23+URZ], R15 ;  /* 0x0000000f17ff99a7 */ /* 0x0011e6000800003f */
[----:B------:R-:W-:-:S13]  /*53a0*/  ISETP.NE.AND P0, PT, R14, 0x2, PT ;  /* 0x000000020e00780c */ /* 0x000fda0003f05270 */
[----:B0-----:R-:W-:Y:S05]  /*53b0*/  @P0 BRA `(.L_x_110) ;  /* 0x0000000000040947 */ /* 0x001fea0003800000 */
[----:B------:R-:W-:Y:S01]  /*53c0*/  BPT.TRAP 0x1 ;  /* 0x000000040000795c */ /* 0x000fe20000300000 */
.L_x_110:
[----:B------:R-:W-:Y:S01]  /*53d0*/  IMAD R14, R7, 0x1000, R12 ;  /* 0x00001000070e7824 */ /* 0x000fe200078e020c */
[----:B------:R-:W-:Y:S01]  /*53e0*/  R2UR UR9, R23 ;  /* 0x00000000170972ca */ /* 0x000fe200000e0000 */
[--C-:B------:R-:W-:Y:S01]  /*53f0*/  IMAD R15, R7, 0x4000, R22.reuse ;  /* 0x00004000070f7824 */ /* 0x100fe200078e0216 */
[----:B------:R-:W-:Y:S01]  /*5400*/  UIADD3 UR4, UP0, UR22, 0xf0, URZ ;  /* 0x000000f016047890 */ /* 0x000fe2000ff1e03f */
[----:B------:R-:W-:Y:S01]  /*5410*/  IMAD R14, R14, 0x2, R22 ;  /* 0x000000020e0e7824 */ /* 0x000fe200078e0216 */
[----:B------:R-:W-:Y:S01]  /*5420*/  R2UR UR11, R21 ;  /* 0x00000000150b72ca */ /* 0x000fe200000e0000 */
[----:B------:R-:W-:Y:S01]  /*5430*/  VIADD R4, R4, 0xffffffff ;  /* 0xffffffff04047836 */ /* 0x000fe20000000000 */
[----:B------:R-:W-:Y:S01]  /*5440*/  R2UR UR5, R15 ;  /* 0x000000000f0572ca */ /* 0x000fe200000e0000 */
[----:B------:R-:W-:Y:S01]  /*5450*/  UIADD3 UR24, UP1, UR22, 0x1f0, URZ ;  /* 0x000001f016187890 */ /* 0x000fe2000ff3e03f */
[----:B------:R-:W-:Y:S01]  /*5460*/  R2UR UR8, R14 ;  /* 0x000000000e0872ca */ /* 0x000fe200000e0000 */
[----:B------:R-:W-:Y:S01]  /*5470*/  VIADD R7, R7, 0x1 ;  /* 0x0000000107077836 */ /* 0x000fe20000000000 */
[----:B------:R-:W-:Y:S01]  /*5480*/  R2UR UR10, R24 ;  /* 0x00000000180a72ca */ /* 0x000fe200000e0000 */
[----:B------:R-:W-:Y:S01]  /*5490*/  UIADD3.X UR25, URZ, UR23, URZ, UP1, !UPT ;  /* 0x000000173f197290 */ /* 0x000fe20008ffe43f */
[----:B------:R-:W-:Y:S01]  /*54a0*/  R2UR UR12, R6 ;  /* 0x00000000060c72ca */ /* 0x000fe200000e0000 */
[----:B------:R-:W-:Y:S01]  /*54b0*/  UMOV UR6, 0x0 ;  /* 0x0000000000067882 */ /* 0x000fe20000000000 */
[----:B------:R-:W-:Y:S01]  /*54c0*/  R2UR UR19, R20 ;  /* 0x00000000141372ca */ /* 0x000fe200000e0000 */
[----:B------:R-:W-:Y:S01]  /*54d0*/  UMOV UR7, 0x10000000 ;  /* 0x1000000000077882 */ /* 0x000fe20000000000 */
[----:B------:R-:W-:Y:S01]  /*54e0*/  ISETP.GT.AND P1, PT, R4, 0x1, PT ;  /* 0x000000010400780c */ /* 0x000fe20003f24270 */
[----:B------:R-:W-:Y:S01]  /*54f0*/  UMOV UR26, 0x30000 ;  /* 0x00030000001a7882 */ /* 0x000fe20000000000 */
[C---:B------:R-:W-:Y:S01]  /*5500*/  ISETP.NE.AND P0, PT, R7.reuse, 0x9, PT ;  /* 0x000000090700780c */ /* 0x040fe20003f05270 */
[----:B------:R-:W-:Y:S01]  /*5510*/  UIADD3 UR14, UR5, 0x180, URZ ;  /* 0x00000180050e7890 */ /* 0x000fe2000fffe03f */
[----:B------:R-:W-:Y:S01]  /*5520*/  VIADD R24, R24, 0x40 ;  /* 0x0000004018187836 */ /* 0x000fe20000000000 */
[----:B------:R-:W-:Y:S01]  /*5530*/  UIADD3.X UR5, URZ, UR23, URZ, UP0, !UPT ;  /* 0x000000173f057290 */ /* 0x000fe200087fe43f */
[----:B------:R-:W-:Y:S01]  /*5540*/  SEL R14, RZ, 0x1, P0 ;  /* 0x00000001ff0e7807 */ /* 0x000fe20000000000 */
[----:B------:R-:W-:Y:S01]  /*5550*/  UIADD3 UR15, UR8, 0x24180, URZ ;  /* 0x00024180080f7890 */ /* 0x000fe2000fffe03f */
[----:B------:R-:W-:-:S02]  /*5560*/  SEL R7, R7, RZ, P0 ;  /* 0x000000ff07077207 */ /* 0x000fc40000000000 */
[----:B------:R-:W-:Y:S01]  /*5570*/  UMOV UR8, UR14 ;  /* 0x0000000e00087c82 */ /* 0x000fe20008000000 */
[----:B------:R-:W-:-:S03]  /*5580*/  LOP3.LUT R5, R5, R14, RZ, 0x3c, !PT ;  /* 0x0000000e05057212 */ /* 0x000fc600078e3cff */
[----:B------:R0:W-:Y:S02]  /*5590*/  UTMALDG.3D [UR8], [UR4], desc[UR6] ;  /* 0x00000608040075b4 */ /* 0x0001e40008011000 */
[----:B0-----:R-:W-:Y:S01]  /*55a0*/  UMOV UR8, UR15 ;  /* 0x0000000f00087c82 */ /* 0x001fe20008000000 */
[----:B------:R-:W-:Y:S02]  /*55b0*/  UMOV UR11, UR19 ;  /* 0x00000013000b7c82 */ /* 0x000fe40008000000 */
[----:B------:R0:W-:Y:S02]  /*55c0*/  UTMALDG.3D.MULTICAST [UR8], [UR24], UR26, desc[UR6] ;  /* 0x00000608180073b4 */ /* 0x0001e4000801181a */
[----:B0-----:R-:W-:Y:S05]  /*55d0*/  @P1 BRA `(.L_x_111) ;  /* 0xfffffffc00441947 */ /* 0x001fea000383ffff */
.L_x_108:
[----:B------:R-:W-:Y:S05]  /*55e0*/  BSYNC B1 ;  /* 0x0000000000017941 */ /* 0x000fea0003800000 */
.L_x_107:
[----:B------:R-:W-:Y:S01]  /*55f0*/  LOP3.LUT P1, RZ, R9, 0xff, RZ, 0xc0, !PT ;  /* 0x000000ff09ff7812 */ /* 0x000fe2000782c0ff */
[C---:B------:R-:W-:Y:S01]  /*5600*/  IMAD.IADD R6, R10.reuse, 0x1, R3 ;  /* 0x000000010a067824 */ /* 0x040fe200078e0203 */
[----:B------:R-:W-:Y:S01]  /*5610*/  ULDC.64 UR4, c[0x0][0x650] ;  /* 0x0001940000047ab9 */ /* 0x000fe20000000a00 */
[----:B------:R-:W-:Y:S01]  /*5620*/  ISETP.GE.U32.AND P2, PT, R10, 0x9, PT ;  /* 0x000000090a00780c */ /* 0x000fe20003f46070 */
[----:B------:R-:W-:Y:S01]  /*5630*/  BSSY B1, `(.L_x_112) ;  /* 0x000006c000017945 */ /* 0x000fe20003800000 */
[----:B------:R-:W-:Y:S01]  /*5640*/  IMAD.MOV.U32 R21, RZ, RZ, -0x1 ;  /* 0xffffffffff157424 */ /* 0x000fe200078e00ff */
[----:B------:R-:W-:Y:S01]  /*5650*/  ISETP.GT.U32.AND P0, PT, R6, 0x8, PT ;  /* 0x000000080600780c */ /* 0x000fe20003f04070 */
[----:B------:R-:W-:Y:S01]  /*5660*/  IMAD.MOV.U32 R20, RZ, RZ, -0x1 ;  /* 0xffffffffff147424 */ /* 0x000fe200078e00ff */
[----:B------:R-:W-:Y:S02]  /*5670*/  PRMT R9, RZ, 0x7610, R9 ;  /* 0x00007610ff097816 */ /* 0x000fe40000000009 */
[----:B------:R-:W-:-:S03]  /*5680*/  ISETP.LT.U32.AND P0, PT, R10, 0x9, P0 ;  /* 0x000000090a00780c */ /* 0x000fc60000701070 */
[----:B------:R-:W0:Y:S01]  /*5690*/  @P1 S2R R5, SR_CgaCtaId ;  /* 0x0000000000051919 */ /* 0x000e220000008800 */
[----:B------:R-:W-:-:S04]  /*56a0*/  @P1 MOV R4, 0x400 ;  /* 0x0000040000041802 */ /* 0x000fc80000000f00 */
[----:B0-----:R-:W-:Y:S01]  /*56b0*/  @P1 LEA R3, R5, R4, 0x18 ;  /* 0x0000000405031211 */ /* 0x001fe200078ec0ff */
[----:B------:R-:W-:-:S03]  /*56c0*/  IMAD.WIDE.U32 R4, R6, 0x38e38e39, RZ ;  /* 0x38e38e3906047825 */ /* 0x000fc600078e00ff */
[----:B------:R0:W-:Y:S01]  /*56d0*/  @P1 SYNCS.ARRIVE.TRANS64.A1T0 RZ, [R3+URZ+0xa8], RZ ;  /* 0x0000a8ff03ff19a7 */ /* 0x0001e2000810003f */
[----:B------:R-:W-:Y:S02]  /*56e0*/  IADD3 R16, P1, R16, UR20, RZ ;  /* 0x0000001410107c10 */ /* 0x000fe4000ff3e0ff */
[----:B------:R-:W-:Y:S02]  /*56f0*/  SHF.R.U32.HI R5, RZ, 0x1, R5 ;  /* 0x00000001ff057819 */ /* 0x000fe40000011605 */
[----:B------:R-:W-:Y:S02]  /*5700*/  IADD3.X R17, R17, UR13, RZ, P1, !PT ;  /* 0x0000000d11117c10 */ /* 0x000fe40008ffe4ff */
[----:B------:R-:W-:Y:S02]  /*5710*/  PRMT R4, RZ, 0x7610, R4 ;  /* 0x00007610ff047816 */ /* 0x000fe40000000004 */
[----:B0-----:R-:W-:Y:S02]  /*5720*/  SEL R3, RZ, 0x1, !P0 ;  /* 0x00000001ff037807 */ /* 0x001fe40004000000 */
[----:B------:R-:W-:-:S02]  /*5730*/  ISETP.GE.U32.AND P0, PT, R16, UR4, PT ;  /* 0x0000000410007c0c */ /* 0x000fc4000bf06070 */
[----:B------:R-:W-:Y:S01]  /*5740*/  LOP3.LUT R0, R0, R3, RZ, 0x3c, !PT ;  /* 0x0000000300007212 */ /* 0x000fe200078e3cff */
[----:B------:R-:W-:Y:S01]  /*5750*/  IMAD R3, R5, -0x9, R6 ;  /* 0xfffffff705037824 */ /* 0x000fe200078e0206 */
[----:B------:R-:W-:Y:S01]  /*5760*/  ISETP.GE.U32.AND.EX P0, PT, R17, UR5, PT, P0 ;  /* 0x0000000511007c0c */ /* 0x000fe2000bf06100 */
[----:B------:R-:W-:Y:S01]  /*5770*/  IMAD.MOV.U32 R6, RZ, RZ, -0x1 ;  /* 0xffffffffff067424 */ /* 0x000fe200078e00ff */
[----:B------:R-:W-:-:S11]  /*5780*/  @P2 LOP3.LUT R0, R0, 0x1, R5, 0x78, !PT ;  /* 0x0000000100002812 */ /* 0x000fd600078e7805 */
[----:B------:R-:W-:Y:S05]  /*5790*/  @P0 BRA `(.L_x_113) ;  /* 0x0000000400540947 */ /* 0x000fea0003800000 */
[----:B------:R-:W0:Y:S01]  /*57a0*/  S2R R15, SR_CTAID.X ;  /* 0x00000000000f7919 */ /* 0x000e220000002500 */
[----:B------:R-:W-:Y:S01]  /*57b0*/  ULDC.64 UR4, c[0x0][0x628] ;  /* 0x00018a0000047ab9 */ /* 0x000fe20000000a00 */
[----:B------:R-:W-:Y:S01]  /*57c0*/  ULDC UR7, c[0x0][0x630] ;  /* 0x00018c0000077ab9 */ /* 0x000fe20000000800 */
[----:B------:R-:W-:Y:S01]  /*57d0*/  ISETP.NE.U32.AND P0, PT, RZ, UR4, PT ;  /* 0x00000004ff007c0c */ /* 0x000fe2000bf05070 */
[----:B------:R-:W1:Y:S01]  /*57e0*/  S2R R20, SR_CTAID.Y ;  /* 0x0000000000147919 */ /* 0x000e620000002600 */
[----:B------:R-:W-:Y:S01]  /*57f0*/  ULDC UR8, c[0x0][0x150] ;  /* 0x0000540000087ab9 */ /* 0x000fe20000000800 */
[----:B------:R-:W-:Y:S01]  /*5800*/  IMAD.MOV.U32 R4, RZ, RZ, R16 ;  /* 0x000000ffff047224 */ /* 0x000fe200078e0010 */
[----:B------:R-:W-:Y:S01]  /*5810*/  ISETP.NE.AND.EX P0, PT, RZ, UR5, PT, P0 ;  /* 0x00000005ff007c0c */ /* 0x000fe2000bf05300 */
[----:B------:R-:W-:Y:S01]  /*5820*/  IMAD.MOV.U32 R5, RZ, RZ, R17 ;  /* 0x000000ffff057224 */ /* 0x000fe200078e0011 */
[----:B0-----:R-:W-:-:S11]  /*5830*/  I2FP.F32.U32 R22, R15 ;  /* 0x0000000f00167245 */ /* 0x001fd60000201000 */
[----:B------:R-:W-:Y:S05]  /*5840*/  @!P0 BRA `(.L_x_114) ;  /* 0x0000000000288947 */ /* 0x000fea0003800000 */
[----:B------:R-:W-:Y:S02]  /*5850*/  ULDC UR6, c[0x0][0x634] ;  /* 0x00018d0000067ab9 */ /* 0x000fe40000000800 */
[----:B------:R-:W-:-:S05]  /*5860*/  IADD3 R5, P0, R16, UR6, RZ ;  /* 0x0000000610057c10 */ /* 0x000fca000ff1e0ff */
[----:B------:R-:W-:-:S04]  /*5870*/  IMAD.X R21, RZ, RZ, R17, P0 ;  /* 0x000000ffff157224 */ /* 0x000fc800000e0611 */
[----:B------:R-:W-:-:S04]  /*5880*/  IMAD.WIDE.U32 R6, R21, UR4, RZ ;  /* 0x0000000415067c25 */ /* 0x000fc8000f8e00ff */
[----:B------:R-:W-:-:S04]  /*5890*/  IMAD.WIDE.U32 R6, P0, R5, UR5, R6 ;  /* 0x0000000505067c25 */ /* 0x000fc8000f800006 */
[----:B------:R-:W-:-:S04]  /*58a0*/  IMAD.WIDE.U32 R4, R5, UR4, RZ ;  /* 0x0000000405047c25 */ /* 0x000fc8000f8e00ff */
[----:B------:R-:W-:Y:S01]  /*58b0*/  IMAD.MOV.U32 R4, RZ, RZ, R7 ;  /* 0x000000ffff047224 */ /* 0x000fe200078e0007 */
[----:B------:R-:W-:Y:S01]  /*58c0*/  IADD3 RZ, P1, R5, R6, RZ ;  /* 0x0000000605ff7210 */ /* 0x000fe20007f3e0ff */
[----:B------:R-:W-:-:S04]  /*58d0*/  IMAD.X R5, RZ, RZ, RZ, P0 ;  /* 0x000000ffff057224 */ /* 0x000fc800000e06ff */
[----:B------:R-:W-:-:S08]  /*58e0*/  IMAD.WIDE.U32.X R4, R21, UR5, R4, P1 ;  /* 0x0000000515047c25 */ /* 0x000fd000088e0404 */
.L_x_114:
[--C-:B------:R-:W-:Y:S01]  /*58f0*/  SHF.R.U64 R14, R4, UR7, R5.reuse ;  /* 0x00000007040e7c19 */ /* 0x100fe20008001205 */
[----:B------:R-:W-:Y:S01]  /*5900*/  FMUL R22, R22, UR8 ;  /* 0x0000000816167c20 */ /* 0x000fe20008400000 */
[----:B------:R-:W-:Y:S01]  /*5910*/  SHF.R.U32.HI R4, RZ, UR7, R5 ;  /* 0x00000007ff047c19 */ /* 0x000fe20008011605 */
[----:B------:R-:W0:Y:S01]  /*5920*/  LDC R6, c[0x0][0x144] ;  /* 0x00005100ff067b82 */ /* 0x000e220000000800 */
[----:B------:R-:W-:Y:S01]  /*5930*/  IADD3 R5, P0, RZ, -R14, RZ ;  /* 0x8000000eff057210 */ /* 0x000fe20007f1e0ff */
[----:B------:R-:W-:Y:S01]  /*5940*/  ULDC UR6, c[0x0][0x154] ;  /* 0x0000550000067ab9 */ /* 0x000fe20000000800 */
[----:B-1----:R-:W-:Y:S01]  /*5950*/  I2FP.F32.U32 R7, R20 ;  /* 0x0000001400077245 */ /* 0x002fe20000201000 */
[----:B------:R-:W1:Y:S01]  /*5960*/  F2I.U32.TRUNC.NTZ R22, R22 ;  /* 0x0000001600167305 */ /* 0x000e62000020f000 */
[----:B------:R-:W-:Y:S01]  /*5970*/  ULDC.64 UR4, c[0x0][0x620] ;  /* 0x0001880000047ab9 */ /* 0x000fe20000000a00 */
[----:B------:R-:W-:Y:S01]  /*5980*/  IMAD.X R4, RZ, RZ, ~R4, P0 ;  /* 0x000000ffff047224 */ /* 0x000fe200000e0e04 */
[----:B------:R-:W-:Y:S01]  /*5990*/  ISETP.NE.AND P2, PT, R2, 0x1, PT ;  /* 0x000000010200780c */ /* 0x000fe20003f45270 */
[----:B------:R-:W-:Y:S01]  /*59a0*/  FMUL R23, R7, UR6 ;  /* 0x0000000607177c20 */ /* 0x000fe20008400000 */
[----:B------:R-:W2:Y:S01]  /*59b0*/  LDC R25, c[0x0][0x148] ;  /* 0x00005200ff197b82 */ /* 0x000ea20000000800 */
[----:B------:R-:W-:Y:S01]  /*59c0*/  IMAD R4, R4, UR4, RZ ;  /* 0x0000000404047c24 */ /* 0x000fe2000f8e02ff */
[----:B------:R-:W-:-:S02]  /*59d0*/  ULDC.64 UR6, c[0x0][0x640] ;  /* 0x0001900000067ab9 */ /* 0x000fc40000000a00 */
[----:B------:R-:W-:Y:S01]  /*59e0*/  ISETP.NE.U32.AND P0, PT, RZ, UR6, PT ;  /* 0x00000006ff007c0c */ /* 0x000fe2000bf05070 */
[----:B------:R-:W3:Y:S01]  /*59f0*/  F2I.U32.TRUNC.NTZ R23, R23 ;  /* 0x0000001700177305 */ /* 0x000ee2000020f000 */
[C---:B------:R-:W-:Y:S02]  /*5a00*/  IMAD R7, R5.reuse, UR5, R4 ;  /* 0x0000000505077c24 */ /* 0x040fe4000f8e0204 */
[----:B------:R-:W-:Y:S01]  /*5a10*/  IMAD.WIDE.U32 R4, R5, UR4, R16 ;  /* 0x0000000405047c25 */ /* 0x000fe2000f8e0010 */
[----:B------:R-:W-:Y:S01]  /*5a20*/  ULDC UR4, c[0x0][0x618] ;  /* 0x0001860000047ab9 */ /* 0x000fe20000000800 */
[----:B------:R-:W-:Y:S02]  /*5a30*/  ISETP.NE.AND.EX P0, PT, RZ, UR7, PT, P0 ;  /* 0x00000007ff007c0c */ /* 0x000fe4000bf05300 */
[----:B------:R-:W-:Y:S02]  /*5a40*/  IMAD.IADD R5, R5, 0x1, R7 ;  /* 0x0000000105057824 */ /* 0x000fe400078e0207 */
[----:B-1----:R-:W-:-:S03]  /*5a50*/  IMAD.MOV R22, RZ, RZ, -R22 ;  /* 0x000000ffff167224 */ /* 0x002fc600078e0a16 */
[----:B------:R-:W-:Y:S01]  /*5a60*/  SHF.R.U64 R21, R4, UR4, R5 ;  /* 0x0000000404157c19 */ /* 0x000fe20008001205 */
[----:B0-----:R-:W-:Y:S01]  /*5a70*/  IMAD R15, R6, R22, R15 ;  /* 0x00000016060f7224 */ /* 0x001fe200078e020f */
[----:B------:R-:W-:Y:S01]  /*5a80*/  SHF.R.U32.HI R4, RZ, UR4, R5 ;  /* 0x00000004ff047c19 */ /* 0x000fe20008011605 */
[----:B------:R-:W-:Y:S01]  /*5a90*/  ULDC UR4, c[0x0][0x608] ;  /* 0x0001820000047ab9 */ /* 0x000fe20000000800 */
[----:B---3--:R-:W-:Y:S02]  /*5aa0*/  IMAD.MOV R6, RZ, RZ, -R23 ;  /* 0x000000ffff067224 */ /* 0x008fe400078e0a17 */
[--C-:B------:R-:W-:Y:S02]  /*5ab0*/  SHF.R.U64 R22, R21, UR4, R4.reuse ;  /* 0x0000000415167c19 */ /* 0x100fe40008001204 */
[----:B------:R-:W-:Y:S01]  /*5ac0*/  SHF.R.U32.HI R5, RZ, UR4, R4 ;  /* 0x00000004ff057c19 */ /* 0x000fe20008011604 */
[----:B------:R-:W-:Y:S01]  /*5ad0*/  ULDC UR4, c[0x0][0x658] ;  /* 0x0001960000047ab9 */ /* 0x000fe20000000800 */
[----:B--2---:R-:W-:-:S02]  /*5ae0*/  @P2 IMAD R15, R25, R6, R20 ;  /* 0x00000006190f2224 */ /* 0x004fc400078e0214 */
[--C-:B------:R-:W-:Y:S02]  /*5af0*/  SHF.R.U64 R20, R22, UR4, R5.reuse ;  /* 0x0000000416147c19 */ /* 0x100fe40008001205 */
[----:B------:R-:W-:-:S03]  /*5b00*/  SHF.R.U32.HI R23, RZ, UR4, R5 ;  /* 0x00000004ff177c19 */ /* 0x000fc60008011605 */
[----:B------:R-:W-:Y:S02]  /*5b10*/  IMAD.MOV.U32 R6, RZ, RZ, R20 ;  /* 0x000000ffff067224 */ /* 0x000fe400078e0014 */
[----:B------:R-:W-:Y:S01]  /*5b20*/  IMAD.MOV.U32 R5, RZ, RZ, R23 ;  /* 0x000000ffff057224 */ /* 0x000fe200078e0017 */
[----:B------:R-:W-:Y:S06]  /*5b30*/  @!P0 BRA `(.L_x_115) ;  /* 0x00000000002c8947 */ /* 0x000fec0003800000 */
        /* <DEDUP_REMOVED lines=9> */
[----:B------:R-:W-:-:S04]  /*5bd0*/  IMAD.WIDE.U32.X R4, R23, UR7, R4, P1 ;  /* 0x0000000717047c25 */ /* 0x000fc800088e0404 */
[----:B------:R-:W-:-:S07]  /*5be0*/  IMAD.MOV.U32 R6, RZ, RZ, R4 ;  /* 0x000000ffff067224 */ /* 0x000fce00078e0004 */
.L_x_115:
[----:B------:R-:W-:Y:S01]  /*5bf0*/  ULDC UR4, c[0x0][0x648] ;  /* 0x0001920000047ab9 */ /* 0x000fe20000000800 */
[----:B------:R-:W-:Y:S01]  /*5c00*/  LOP3.LUT R4, R22, UR17, RZ, 0xc0, !PT ;  /* 0x0000001116047c12 */ /* 0x000fe2000f8ec0ff */
[----:B------:R-:W-:Y:S01]  /*5c10*/  ULDC UR5, c[0x0][0x610] ;  /* 0x0001840000057ab9 */ /* 0x000fe20000000800 */
[----:B------:R-:W-:Y:S01]  /*5c20*/  SHF.R.U64 R5, R6, UR4, R5 ;  /* 0x0000000406057c19 */ /* 0x000fe20008001205 */
[----:B------:R-:W-:Y:S01]  /*5c30*/  ULDC UR4, c[0x0][0x638] ;  /* 0x00018e0000047ab9 */ /* 0x000fe20000000800 */
[----:B------:R-:W-:-:S03]  /*5c40*/  LOP3.LUT R21, R21, UR16, RZ, 0xc0, !PT ;  /* 0x0000001015157c12 */ /* 0x000fc6000f8ec0ff */
[----:B------:R-:W-:Y:S02]  /*5c50*/  IMAD.MOV R7, RZ, RZ, -R5 ;  /* 0x000000ffff077224 */ /* 0x000fe400078e0a05 */
[----:B------:R-:W-:Y:S02]  /*5c60*/  IMAD R4, R5, UR18, R4 ;  /* 0x0000001205047c24 */ /* 0x000fe4000f8e0204 */
[----:B------:R-:W-:Y:S01]  /*5c70*/  IMAD R20, R7, UR4, R20 ;  /* 0x0000000407147c24 */ /* 0x000fe2000f8e0214 */
[----:B------:R-:W-:Y:S01]  /*5c80*/  ULDC UR4, c[0x0][0x600] ;  /* 0x0001800000047ab9 */ /* 0x000fe20000000800 */
[----:B------:R-:W-:Y:S02]  /*5c90*/  IMAD R15, R4, UR5, R15 ;  /* 0x00000005040f7c24 */ /* 0x000fe4000f8e020f */
[----:B------:R-:W-:Y:S02]  /*5ca0*/  IMAD R6, R20, UR4, R21 ;  /* 0x0000000414067c24 */ /* 0x000fe4000f8e0215 */
[----:B------:R-:W-:-:S03]  /*5cb0*/  IMAD.MOV.U32 R4, RZ, RZ, 0x1 ;  /* 0x00000001ff047424 */ /* 0x000fc600078e00ff */
[----:B------:R-:W-:Y:S02]  /*5cc0*/  SEL R20, R6, R15, !P2 ;  /* 0x0000000f06147207 */ /* 0x000fe40005000000 */
[----:B------:R-:W-:Y:S01]  /*5cd0*/  SEL R21, R15, R6, !P2 ;  /* 0x000000060f157207 */ /* 0x000fe20005000000 */
[----:B------:R-:W-:-:S07]  /*5ce0*/  IMAD.MOV.U32 R6, RZ, RZ, R14 ;  /* 0x000000ffff067224 */ /* 0x000fce00078e000e */
.L_x_113:
[----:B------:R-:W-:Y:S05]  /*5cf0*/  BSYNC B1 ;  /* 0x0000000000017941 */ /* 0x000fea0003800000 */
.L_x_112:
[----:B------:R-:W-:-:S13]  /*5d00*/  LOP3.LUT P0, RZ, R4, 0xff, RZ, 0xc0, !PT ;  /* 0x000000ff04ff7812 */ /* 0x000fda000780c0ff */
[----:B------:R-:W-:Y:S05]  /*5d10*/  @P0 BRA `(.L_x_116) ;  /* 0xfffffff400400947 */ /* 0x000fea000383ffff */
[----:B------:R-:W-:Y:S05]  /*5d20*/  BSYNC B0 ;  /* 0x0000000000007941 */ /* 0x000fea0003800000 */
.L_x_105:
[----:B------:R-:W-:-:S03]  /*5d30*/  UMOV UR4, 0xffffffff ;  /* 0xffffffff00047882 */ /* 0x000fc60000000000 */
[----:B------:R-:W-:Y:S05]  /*5d40*/  BRA.DIV UR4, `(.L_x_117) ;  /* 0x0000000604c87947 */ /* 0x000fea000b800000 */
[----:B------:R-:W-:-:S13]  /*5d50*/  ELECT P6, URZ, PT ;  /* 0x00000000003f782f */ /* 0x000fda00038c0000 */
.L_x_136:
[----:B------:R-:W-:Y:S04]  /*5d60*/  BSSY B0, `(.L_x_118) ;  /* 0x0000058000007945 */ /* 0x000fe80003800000 */
[----:B------:R-:W-:Y:S05]  /*5d70*/  @!P6 BRA `(.L_x_119) ;  /* 0x000000040058e947 */ /* 0x000fea0003800000 */
[----:B------:R-:W-:-:S04]  /*5d80*/  LOP3.LUT R19, R19, 0x2, RZ, 0xfc, !PT ;  /* 0x0000000213137812 */ /* 0x000fc800078efcff */
[----:B------:R-:W-:-:S13]  /*5d90*/  ISETP.NE.AND P0, PT, R19, 0x3, PT ;  /* 0x000000031300780c */ /* 0x000fda0003f05270 */
[----:B------:R-:W-:Y:S05]  /*5da0*/  @!P0 BRA `(.L_x_120) ;  /* 0x0000000000048947 */ /* 0x000fea0003800000 */
[----:B------:R-:W-:Y:S01]  /*5db0*/  BPT.TRAP 0x1 ;  /* 0x000000040000795c */ /* 0x000fe20000300000 */
.L_x_120:
[----:B------:R-:W0:Y:S01]  /*5dc0*/  S2R R5, SR_CgaCtaId ;  /* 0x0000000000057919 */ /* 0x000e220000008800 */
[----:B------:R-:W-:Y:S02]  /*5dd0*/  MOV R2, 0x400 ;  /* 0x0000040000027802 */ /* 0x000fe40000000f00 */
[----:B------:R-:W-:Y:S02]  /*5de0*/  SHF.L.U32 R4, R0, 0x1f, RZ ;  /* 0x0000001f00047819 */ /* 0x000fe400000006ff */
[----:B0-----:R-:W-:-:S05]  /*5df0*/  LEA R2, R5, R2, 0x18 ;  /* 0x0000000205027211 */ /* 0x001fca00078ec0ff */
[----:B------:R-:W-:-:S04]  /*5e00*/  VIADD R2, R2, 0x48 ;  /* 0x0000004802027836 */ /* 0x000fc80000000000 */
[C---:B------:R-:W-:Y:S02]  /*5e10*/  IMAD R7, R3.reuse, 0x8, R2 ;  /* 0x0000000803077824 */ /* 0x040fe400078e0202 */
[----:B------:R-:W-:Y:S02]  /*5e20*/  VIADD R3, R3, 0x1 ;  /* 0x0000000103037836 */ /* 0x000fe40000000000 */
[----:B------:R-:W0:Y:S03]  /*5e30*/  SYNCS.PHASECHK.TRANS64.TRYWAIT P0, [R7+URZ], R4 ;  /* 0x00000004070075a7 */ /* 0x000e26000800017f */
[----:B------:R-:W-:-:S04]  /*5e40*/  ISETP.NE.AND P1, PT, R3, 0x9, PT ;  /* 0x000000090300780c */ /* 0x000fc80003f25270 */
[----:B------:R-:W-:Y:S02]  /*5e50*/  SEL R5, RZ, 0x1, P1 ;  /* 0x00000001ff057807 */ /* 0x000fe40000800000 */
[----:B------:R-:W-:Y:S02]  /*5e60*/  SEL R3, R3, RZ, P1 ;  /* 0x000000ff03037207 */ /* 0x000fe40000800000 */
[----:B------:R-:W-:-:S03]  /*5e70*/  LOP3.LUT R6, R0, R5, RZ, 0x3c, !PT ;  /* 0x0000000500067212 */ /* 0x000fc600078e3cff */
[----:B------:R-:W-:Y:S01]  /*5e80*/  IMAD R8, R3, 0x8, R2 ;  /* 0x0000000803087824 */ /* 0x000fe200078e0202 */
[----:B------:R-:W-:Y:S01]  /*5e90*/  SHF.L.U32 R5, R6, 0x1f, RZ ;  /* 0x0000001f06057819 */ /* 0x000fe200000006ff */
[----:B0-----:R-:W-:Y:S06]  /*5ea0*/  @!P0 BRA `(.L_x_121) ;  /* 0x0000000400908947 */ /* 0x001fec0003800000 */
.L_x_137:
[----:B------:R-:W1:Y:S01]  /*5eb0*/  SYNCS.PHASECHK.TRANS64.TRYWAIT P0, [R8+URZ], R5 ;  /* 0x00000005080075a7 */ /* 0x000e62000800017f */
[----:B------:R-:W-:-:S05]  /*5ec0*/  VIADD R0, R3, 0x1 ;  /* 0x0000000103007836 */ /* 0x000fca0000000000 */
[----:B------:R-:W-:-:S04]  /*5ed0*/  ISETP.NE.AND P1, PT, R0, 0x9, PT ;  /* 0x000000090000780c */ /* 0x000fc80003f25270 */
[----:B------:R-:W-:Y:S02]  /*5ee0*/  SEL R3, RZ, 0x1, P1 ;  /* 0x00000001ff037807 */ /* 0x000fe40000800000 */
[----:B0-----:R-:W-:Y:S02]  /*5ef0*/  SEL R7, R0, RZ, P1 ;  /* 0x000000ff00077207 */ /* 0x001fe40000800000 */
[----:B------:R-:W-:-:S03]  /*5f00*/  LOP3.LUT R6, R6, R3, RZ, 0x3c, !PT ;  /* 0x0000000306067212 */ /* 0x000fc600078e3cff */
[----:B------:R-:W-:Y:S01]  /*5f10*/  IMAD R9, R7, 0x8, R2 ;  /* 0x0000000807097824 */ /* 0x000fe200078e0202 */
[----:B------:R-:W-:Y:S01]  /*5f20*/  SHF.L.U32 R4, R6, 0x1f, RZ ;  /* 0x0000001f06047819 */ /* 0x000fe200000006ff */
[----:B-1----:R-:W-:Y:S06]  /*5f30*/  @!P0 BRA `(.L_x_122) ;  /* 0x0000000400808947 */ /* 0x002fec0003800000 */
.L_x_138:
[----:B------:R-:W1:Y:S01]  /*5f40*/  SYNCS.PHASECHK.TRANS64.TRYWAIT P0, [R9+URZ], R4 ;  /* 0x00000004090075a7 */ /* 0x000e62000800017f */
[----:B------:R-:W-:-:S05]  /*5f50*/  VIADD R0, R7, 0x1 ;  /* 0x0000000107007836 */ /* 0x000fca0000000000 */
[----:B------:R-:W-:-:S04]  /*5f60*/  ISETP.NE.AND P1, PT, R0, 0x9, PT ;  /* 0x000000090000780c */ /* 0x000fc80003f25270 */
[----:B------:R-:W-:Y:S02]  /*5f70*/  SEL R3, RZ, 0x1, P1 ;  /* 0x00000001ff037807 */ /* 0x000fe40000800000 */
[----:B------:R-:W-:Y:S02]  /*5f80*/  SEL R7, R0, RZ, P1 ;  /* 0x000000ff00077207 */ /* 0x000fe40000800000 */
[----:B------:R-:W-:-:S03]  /*5f90*/  LOP3.LUT R6, R6, R3, RZ, 0x3c, !PT ;  /* 0x0000000306067212 */ /* 0x000fc600078e3cff */
[----:B0-----:R-:W-:Y:S01]  /*5fa0*/  IMAD R8, R7, 0x8, R2 ;  /* 0x0000000807087824 */ /* 0x001fe200078e0202 */
[----:B------:R-:W-:Y:S01]  /*5fb0*/  SHF.L.U32 R5, R6, 0x1f, RZ ;  /* 0x0000001f06057819 */ /* 0x000fe200000006ff */
[----:B-1----:R-:W-:Y:S06]  /*5fc0*/  @!P0 BRA `(.L_x_123) ;  /* 0x0000000400708947 */ /* 0x002fec0003800000 */
.L_x_139:
        /* <DEDUP_REMOVED lines=9> */
.L_x_140:
        /* <DEDUP_REMOVED lines=9> */
.L_x_141:
        /* <DEDUP_REMOVED lines=9> */
.L_x_142:
[----:B------:R-:W1:Y:S01]  /*6180*/  SYNCS.PHASECHK.TRANS64.TRYWAIT P0, [R9+URZ], R4 ;  /* 0x00000004090075a7 */ /* 0x000e62000800017f */
[----:B------:R-:W-:-:S05]  /*6190*/  VIADD R0, R7, 0x1 ;  /* 0x0000000107007836 */ /* 0x000fca0000000000 */
[----:B------:R-:W-:-:S04]  /*61a0*/  ISETP.NE.AND P1, PT, R0, 0x9, PT ;  /* 0x000000090000780c */ /* 0x000fc80003f25270 */
[----:B------:R-:W-:Y:S02]  /*61b0*/  SEL R3, RZ, 0x1, P1 ;  /* 0x00000001ff037807 */ /* 0x000fe40000800000 */
[----:B------:R-:W-:Y:S02]  /*61c0*/  SEL R7, R0, RZ, P1 ;  /* 0x000000ff00077207 */ /* 0x000fe40000800000 */
[----:B------:R-:W-:-:S03]  /*61d0*/  LOP3.LUT R11, R6, R3, RZ, 0x3c, !PT ;  /* 0x00000003060b7212 */ /* 0x000fc600078e3cff */
[----:B------:R-:W-:Y:S01]  /*61e0*/  IMAD R6, R7, 0x8, R2 ;  /* 0x0000000807067824 */ /* 0x000fe200078e0202 */
[----:B0-----:R-:W-:Y:S01]  /*61f0*/  SHF.L.U32 R5, R11, 0x1f, RZ ;  /* 0x0000001f0b057819 */ /* 0x001fe200000006ff */
[----:B-1----:R-:W-:Y:S06]  /*6200*/  @!P0 BRA `(.L_x_127) ;  /* 0x0000000400308947 */ /* 0x002fec0003800000 */
.L_x_143:
[----:B------:R-:W1:Y:S01]  /*6210*/  SYNCS.PHASECHK.TRANS64.TRYWAIT P0, [R6+URZ], R5 ;  /* 0x00000005060075a7 */ /* 0x000e62000800017f */
[----:B------:R-:W-:-:S05]  /*6220*/  VIADD R0, R7, 0x1 ;  /* 0x0000000107007836 */ /* 0x000fca0000000000 */
[----:B------:R-:W-:-:S04]  /*6230*/  ISETP.NE.AND P1, PT, R0, 0x9, PT ;  /* 0x000000090000780c */ /* 0x000fc80003f25270 */
[----:B0-----:R-:W-:Y:S02]  /*6240*/  SEL R4, RZ, 0x1, P1 ;  /* 0x00000001ff047807 */ /* 0x001fe40000800000 */
[----:B------:R-:W-:Y:S02]  /*6250*/  SEL R3, R0, RZ, P1 ;  /* 0x000000ff00037207 */ /* 0x000fe40000800000 */
[----:B------:R-:W-:Y:S01]  /*6260*/  LOP3.LUT R0, R11, R4, RZ, 0x3c, !PT ;  /* 0x000000040b007212 */ /* 0x000fe200078e3cff */
[----:B-1----:R-:W-:Y:S06]  /*6270*/  @!P0 BRA `(.L_x_128) ;  /* 0x0000000400288947 */ /* 0x002fec0003800000 */
.L_x_144:
[----:B------:R-:W-:Y:S01]  /*6280*/  IMAD R3, R3, 0x8, R2 ;  /* 0x0000000803037824 */ /* 0x000fe200078e0202 */
[----:B------:R-:W-:-:S07]  /*6290*/  SHF.L.U32 R0, R0, 0x1f, RZ ;  /* 0x0000001f00007819 */ /* 0x000fce00000006ff */
.L_x_129:
[----:B-1----:R1:W2:Y:S02]  /*62a0*/  SYNCS.PHASECHK.TRANS64.TRYWAIT P0, [R3+URZ], R0 ;  /* 0x00000000030075a7 */ /* 0x0022a4000800017f */
[----:B--2---:R-:W-:Y:S05]  /*62b0*/  @!P0 NANOSLEEP.SYNCS 0x989680 ;  /* 0x009896800000895d */ /* 0x004fea0003900000 */
[----:B------:R-:W2:Y:S02]  /*62c0*/  @!P0 SYNCS.PHASECHK.TRANS64 P0, [R3+URZ], R0 ;  /* 0x00000000030085a7 */ /* 0x000ea4000800007f */
[----:B--2---:R-:W-:Y:S05]  /*62d0*/  @!P0 BRA `(.L_x_129) ;  /* 0xfffffffc00f08947 */ /* 0x004fea000383ffff */
.L_x_119:
[----:B------:R-:W-:Y:S05]  /*62e0*/  BSYNC B0 ;  /* 0x0000000000007941 */ /* 0x000fea0003800000 */
.L_x_118:
[----:B------:R-:W-:Y:S05]  /*62f0*/  EXIT ;  /* 0x000000000000794d */ /* 0x000fea0003800000 */
.L_x_22:
[----:B---3--:R3:W4:Y:S02]  /*6300*/  SYNCS.PHASECHK.TRANS64.TRYWAIT P1, [R3+URZ], R0 ;  /* 0x00000000030075a7 */ /* 0x008724000802017f */
[----:B----4-:R-:W-:Y:S05]  /*6310*/  @!P1 NANOSLEEP.SYNCS 0x989680 ;  /* 0x009896800000995d */ /* 0x010fea0003900000 */
[----:B------:R-:W4:Y:S02]  /*6320*/  @!P1 SYNCS.PHASECHK.TRANS64 P1, [R3+URZ], R0 ;  /* 0x00000000030095a7 */ /* 0x000f24000802007f */
[----:B----4-:R-:W-:Y:S05]  /*6330*/  @!P1 BRA `(.L_x_22) ;  /* 0xfffffffc00f09947 */ /* 0x010fea000383ffff */
[----:B------:R-:W-:Y:S05]  /*6340*/  BRA `(.L_x_21) ;  /* 0xffffffb000a47947 */ /* 0x000fea000383ffff */
.L_x_27:
[----:B-1----:R1:W2:Y:S02]  /*6350*/  SYNCS.PHASECHK.TRANS64.TRYWAIT P1, [R5+URZ], R4 ;  /* 0x00000004050075a7 */ /* 0x0022a4000802017f */
[----:B--2---:R-:W-:Y:S05]  /*6360*/  @!P1 NANOSLEEP.SYNCS 0x989680 ;  /* 0x009896800000995d */ /* 0x004fea0003900000 */
[----:B------:R-:W2:Y:S02]  /*6370*/  @!P1 SYNCS.PHASECHK.TRANS64 P1, [R5+URZ], R4 ;  /* 0x00000004050095a7 */ /* 0x000ea4000802007f */
[----:B--2---:R-:W-:Y:S05]  /*6380*/  @!P1 BRA `(.L_x_27) ;  /* 0xfffffffc00f09947 */ /* 0x004fea000383ffff */
[----:B------:R-:W-:Y:S05]  /*6390*/  BRA `(.L_x_26) ;  /* 0xffffffb400947947 */ /* 0x000fea000383ffff */
.L_x_106:
[----:B------:R-:W-:Y:S01]  /*63a0*/  BSSY B1, `(.L_x_130) ;  /* 0x0000006000017945 */ /* 0x000fe20003800000 */
[----:B------:R-:W-:-:S07]  /*63b0*/  IMAD.MOV.U32 R15, RZ, RZ, -0x1 ;  /* 0xffffffffff0f7424 */ /* 0x000fce00078e00ff */
[----:B------:R-:W-:Y:S05]  /*63c0*/  WARPSYNC.COLLECTIVE R15, `(.L_x_131) ;  /* 0x000000000f0c7348 */ /* 0x000fea0003c00000 */
[----:B------:R-:W-:Y:S02]  /*63d0*/  ELECT P6, UR62, PT ;  /* 0x00000000003e782f */ /* 0x000fe400038c0000 */
[----:B------:R-:W-:Y:S01]  /*63e0*/  MOV R14, UR62 ;  /* 0x0000003e000e7c02 */ /* 0x000fe20008000f00 */
[----:B------:R-:W-:Y:S10]  /*63f0*/  ENDCOLLECTIVE ;  /* 0x000000000000791b */ /* 0x000ff40003800000 */
.L_x_131:
[----:B------:R-:W-:Y:S05]  /*6400*/  BSYNC B1 ;  /* 0x0000000000017941 */ /* 0x000fea0003800000 */
.L_x_130:
[----:B------:R-:W-:Y:S05]  /*6410*/  BRA `(.L_x_132) ;  /* 0xffffffec008c7947 */ /* 0x000fea000383ffff */
.L_x_109:
[----:B-1----:R1:W2:Y:S02]  /*6420*/  SYNCS.PHASECHK.TRANS64.TRYWAIT P0, [R23+URZ+0x48], R14 ;  /* 0x0000480e170075a7 */ /* 0x0022a4000800017f */
[----:B--2---:R-:W-:Y:S05]  /*6430*/  @!P0 NANOSLEEP.SYNCS 0x989680 ;  /* 0x009896800000895d */ /* 0x004fea0003900000 */
[----:B------:R-:W2:Y:S02]  /*6440*/  @!P0 SYNCS.PHASECHK.TRANS64 P0, [R23+URZ+0x48], R14 ;  /* 0x0000480e170085a7 */ /* 0x000ea4000800007f */
[----:B--2---:R-:W-:Y:S05]  /*6450*/  @!P0 BRA `(.L_x_109) ;  /* 0xfffffffc00f08947 */ /* 0x004fea000383ffff */
[----:B------:R-:W-:Y:S05]  /*6460*/  BRA `(.L_x_133) ;  /* 0xffffffec00c47947 */ /* 0x000fea000383ffff */
.L_x_117:
[----:B------:R-:W-:Y:S01]  /*6470*/  BSSY B0, `(.L_x_134) ;  /* 0x0000006000007945 */ /* 0x000fe20003800000 */
[----:B------:R-:W-:-:S07]  /*6480*/  IMAD.MOV.U32 R15, RZ, RZ, -0x1 ;  /* 0xffffffffff0f7424 */ /* 0x000fce00078e00ff */
[----:B------:R-:W-:Y:S05]  /*6490*/  WARPSYNC.COLLECTIVE R15, `(.L_x_135) ;  /* 0x000000000f0c7348 */ /* 0x000fea0003c00000 */
[----:B------:R-:W-:Y:S02]  /*64a0*/  ELECT P6, UR62, PT ;  /* 0x00000000003e782f */ /* 0x000fe400038c0000 */
[----:B------:R-:W-:Y:S01]  /*64b0*/  MOV R14, UR62 ;  /* 0x0000003e000e7c02 */ /* 0x000fe20008000f00 */
[----:B------:R-:W-:Y:S10]  /*64c0*/  ENDCOLLECTIVE ;  /* 0x000000000000791b */ /* 0x000ff40003800000 */
.L_x_135:
[----:B------:R-:W-:Y:S05]  /*64d0*/  BSYNC B0 ;  /* 0x0000000000007941 */ /* 0x000fea0003800000 */
.L_x_134:
[----:B------:R-:W-:Y:S05]  /*64e0*/  BRA `(.L_x_136) ;  /* 0xfffffff8001c7947 */ /* 0x000fea000383ffff */
.L_x_121:
[----:B0-----:R0:W1:Y:S02]  /*64f0*/  SYNCS.PHASECHK.TRANS64.TRYWAIT P0, [R7+URZ], R4 ;  /* 0x00000004070075a7 */ /* 0x001064000800017f */
[----:B-1----:R-:W-:Y:S05]  /*6500*/  @!P0 NANOSLEEP.SYNCS 0x989680 ;  /* 0x009896800000895d */ /* 0x002fea0003900000 */
[----:B------:R-:W1:Y:S02]  /*6510*/  @!P0 SYNCS.PHASECHK.TRANS64 P0, [R7+URZ], R4 ;  /* 0x00000004070085a7 */ /* 0x000e64000800007f */
[----:B-1----:R-:W-:Y:S05]  /*6520*/  @!P0 BRA `(.L_x_121) ;  /* 0xfffffffc00f08947 */ /* 0x002fea000383ffff */
[----:B------:R-:W-:Y:S05]  /*6530*/  BRA `(.L_x_137) ;  /* 0xfffffff8005c7947 */ /* 0x000fea000383ffff */
.L_x_122:
[----:B0-----:R0:W1:Y:S02]  /*6540*/  SYNCS.PHASECHK.TRANS64.TRYWAIT P0, [R8+URZ], R5 ;  /* 0x00000005080075a7 */ /* 0x001064000800017f */
[----:B-1----:R-:W-:Y:S05]  /*6550*/  @!P0 NANOSLEEP.SYNCS 0x989680 ;  /* 0x009896800000895d */ /* 0x002fea0003900000 */
[----:B------:R-:W1:Y:S02]  /*6560*/  @!P0 SYNCS.PHASECHK.TRANS64 P0, [R8+URZ], R5 ;  /* 0x00000005080085a7 */ /* 0x000e64000800007f */
[----:B-1----:R-:W-:Y:S05]  /*6570*/  @!P0 BRA `(.L_x_122) ;  /* 0xfffffffc00f08947 */ /* 0x002fea000383ffff */
[----:B------:R-:W-:Y:S05]  /*6580*/  BRA `(.L_x_138) ;  /* 0xfffffff8006c7947 */ /* 0x000fea000383ffff */
.L_x_123:
[----:B0-----:R0:W1:Y:S02]  /*6590*/  SYNCS.PHASECHK.TRANS64.TRYWAIT P0, [R9+URZ], R4 ;  /* 0x00000004090075a7 */ /* 0x001064000800017f */
[----:B-1----:R-:W-:Y:S05]  /*65a0*/  @!P0 NANOSLEEP.SYNCS 0x989680 ;  /* 0x009896800000895d */ /* 0x002fea0003900000 */
[----:B------:R-:W1:Y:S02]  /*65b0*/  @!P0 SYNCS.PHASECHK.TRANS64 P0, [R9+URZ], R4 ;  /* 0x00000004090085a7 */ /* 0x000e64000800007f */
[----:B-1----:R-:W-:Y:S05]  /*65c0*/  @!P0 BRA `(.L_x_123) ;  /* 0xfffffffc00f08947 */ /* 0x002fea000383ffff */
[----:B------:R-:W-:Y:S05]  /*65d0*/  BRA `(.L_x_139) ;  /* 0xfffffff8007c7947 */ /* 0x000fea000383ffff */
.L_x_124:
[----:B0-----:R0:W1:Y:S02]  /*65e0*/  SYNCS.PHASECHK.TRANS64.TRYWAIT P0, [R8+URZ], R5 ;  /* 0x00000005080075a7 */ /* 0x001064000800017f */
[----:B-1----:R-:W-:Y:S05]  /*65f0*/  @!P0 NANOSLEEP.SYNCS 0x989680 ;  /* 0x009896800000895d */ /* 0x002fea0003900000 */
[----:B------:R-:W1:Y:S02]  /*6600*/  @!P0 SYNCS.PHASECHK.TRANS64 P0, [R8+URZ], R5 ;  /* 0x00000005080085a7 */ /* 0x000e64000800007f */
[----:B-1----:R-:W-:Y:S05]  /*6610*/  @!P0 BRA `(.L_x_124) ;  /* 0xfffffffc00f08947 */ /* 0x002fea000383ffff */
[----:B------:R-:W-:Y:S05]  /*6620*/  BRA `(.L_x_140) ;  /* 0xfffffff8008c7947 */ /* 0x000fea000383ffff */
.L_x_125:
[----:B0-----:R0:W1:Y:S02]  /*6630*/  SYNCS.PHASECHK.TRANS64.TRYWAIT P0, [R9+URZ], R4 ;  /* 0x00000004090075a7 */ /* 0x001064000800017f */
[----:B-1----:R-:W-:Y:S05]  /*6640*/  @!P0 NANOSLEEP.SYNCS 0x989680 ;  /* 0x009896800000895d */ /* 0x002fea0003900000 */
[----:B------:R-:W1:Y:S02]  /*6650*/  @!P0 SYNCS.PHASECHK.TRANS64 P0, [R9+URZ], R4 ;  /* 0x00000004090085a7 */ /* 0x000e64000800007f */
[----:B-1----:R-:W-:Y:S05]  /*6660*/  @!P0 BRA `(.L_x_125) ;  /* 0xfffffffc00f08947 */ /* 0x002fea000383ffff */
[----:B------:R-:W-:Y:S05]  /*6670*/  BRA `(.L_x_141) ;  /* 0xfffffff8009c7947 */ /* 0x000fea000383ffff */
.L_x_126:
[----:B0-----:R0:W1:Y:S02]  /*6680*/  SYNCS.PHASECHK.TRANS64.TRYWAIT P0, [R8+URZ], R5 ;  /* 0x00000005080075a7 */ /* 0x001064000800017f */
[----:B-1----:R-:W-:Y:S05]  /*6690*/  @!P0 NANOSLEEP.SYNCS 0x989680 ;  /* 0x009896800000895d */ /* 0x002fea0003900000 */
[----:B------:R-:W1:Y:S02]  /*66a0*/  @!P0 SYNCS.PHASECHK.TRANS64 P0, [R8+URZ], R5 ;  /* 0x00000005080085a7 */ /* 0x000e64000800007f */
[----:B-1----:R-:W-:Y:S05]  /*66b0*/  @!P0 BRA `(.L_x_126) ;  /* 0xfffffffc00f08947 */ /* 0x002fea000383ffff */
[----:B------:R-:W-:Y:S05]  /*66c0*/  BRA `(.L_x_142) ;  /* 0xfffffff800ac7947 */ /* 0x000fea000383ffff */
.L_x_127:
[----:B0-----:R0:W1:Y:S02]  /*66d0*/  SYNCS.PHASECHK.TRANS64.TRYWAIT P0, [R9+URZ], R4 ;  /* 0x00000004090075a7 */ /* 0x001064000800017f */
[----:B-1----:R-:W-:Y:S05]  /*66e0*/  @!P0 NANOSLEEP.SYNCS 0x989680 ;  /* 0x009896800000895d */ /* 0x002fea0003900000 */
[----:B------:R-:W1:Y:S02]  /*66f0*/  @!P0 SYNCS.PHASECHK.TRANS64 P0, [R9+URZ], R4 ;  /* 0x00000004090085a7 */ /* 0x000e64000800007f */
[----:B-1----:R-:W-:Y:S05]  /*6700*/  @!P0 BRA `(.L_x_127) ;  /* 0xfffffffc00f08947 */ /* 0x002fea000383ffff */
[----:B------:R-:W-:Y:S05]  /*6710*/  BRA `(.L_x_143) ;  /* 0xfffffff800bc7947 */ /* 0x000fea000383ffff */
.L_x_128:
[----:B0-----:R0:W1:Y:S02]  /*6720*/  SYNCS.PHASECHK.TRANS64.TRYWAIT P0, [R6+URZ], R5 ;  /* 0x00000005060075a7 */ /* 0x001064000800017f */
[----:B-1----:R-:W-:Y:S05]  /*6730*/  @!P0 NANOSLEEP.SYNCS 0x989680 ;  /* 0x009896800000895d */ /* 0x002fea0003900000 */
[----:B------:R-:W1:Y:S02]  /*6740*/  @!P0 SYNCS.PHASECHK.TRANS64 P0, [R6+URZ], R5 ;  /* 0x00000005060085a7 */ /* 0x000e64000800007f */
[----:B-1----:R-:W-:Y:S05]  /*6750*/  @!P0 BRA `(.L_x_128) ;  /* 0xfffffffc00f08947 */ /* 0x002fea000383ffff */
[----:B------:R-:W-:Y:S05]  /*6760*/  BRA `(.L_x_144) ;  /* 0xfffffff800c47947 */ /* 0x000fea000383ffff */
.L_x_145:
[----:B------:R-:W-:-:S00]  /*6770*/  BRA `(.L_x_145) ;  /* 0xfffffffc00fc7947 */ /* 0x000fc0000383ffff */
[----:B------:R-:W-:-:S00]  /*6780*/  NOP ;  /* 0x0000000000007918 */ /* 0x000fc00000000000 */
[----:B------:R-:W-:-:S00]  /*6790*/  NOP ;  /* 0x0000000000007918 */ /* 0x000fc00000000000 */
[----:B------:R-:W-:-:S00]  /*67a0*/  NOP ;  /* 0x0000000000007918 */ /* 0x000fc00000000000 */
[----:B------:R-:W-:-:S00]  /*67b0*/  NOP ;  /* 0x0000000000007918 */ /* 0x000fc00000000000 */
[----:B------:R-:W-:-:S00]  /*67c0*/  NOP ;  /* 0x0000000000007918 */ /* 0x000fc00000000000 */
[----:B------:R-:W-:-:S00]  /*67d0*/  NOP ;  /* 0x0000000000007918 */ /* 0x000fc00000000000 */
[----:B------:R-:W-:-:S00]  /*67e0*/  NOP ;  /* 0x0000000000007918 */ /* 0x000fc00000000000 */
[----:B------:R-:W-:-:S00]  /*67f0*/  NOP ;  /* 0x0000000000007918 */ /* 0x000fc00000000000 */
.L_x_146:


//--------------------- .nv.global.init           --------------------------
	.section	.nv.global.init,"aw",@progbits
.nv.global.init:
	.type		$str$22,@object
	.size		$str$22,($str$23 - $str$22)
$str$22:
        /*0000*/ 	.byte	0x6b, 0x5f, 0x74, 0x69, 0x6c, 0x65, 0x5f, 0x63, 0x6f, 0x75, 0x6e, 0x74, 0x20, 0x3e, 0x3d, 0x20
        /*0010*/ 	.byte	0x31, 0x00
	.type		$str$23,@object
	.size		$str$23,(__unnamed_1 - $str$23)
$str$23:
        /*0012*/ 	.byte	0x2f, 0x74, 0x6d, 0x70, 0x2f, 0x63, 0x75, 0x74, 0x6c, 0x61, 0x73, 0x73, 0x5f, 0x73, 0x77, 0x65
        /*0022*/ 	.byte	0x65, 0x70, 0x5f, 0x73, 0x72, 0x63, 0x2f, 0x69, 0x6e, 0x63, 0x6c, 0x75, 0x64, 0x65, 0x2f, 0x63
        /*0032*/ 	.byte	0x75, 0x74, 0x6c, 0x61, 0x73, 0x73, 0x2f, 0x67, 0x65, 0x6d, 0x6d, 0x2f, 0x63, 0x6f, 0x6c, 0x6c
        /*0042*/ 	.byte	0x65, 0x63, 0x74, 0x69, 0x76, 0x65, 0x2f, 0x73, 0x6d, 0x39, 0x30, 0x5f, 0x6d, 0x6d, 0x61, 0x5f
        /*0052*/ 	.byte	0x74, 0x6d, 0x61, 0x5f, 0x67, 0x6d, 0x6d, 0x61, 0x5f, 0x73, 0x73, 0x5f, 0x77, 0x61, 0x72, 0x70
        /*0062*/ 	.byte	0x73, 0x70, 0x65, 0x63, 0x69, 0x61, 0x6c, 0x69, 0x7a, 0x65, 0x64, 0x2e, 0x68, 0x70, 0x70, 0x00
	.type		__unnamed_1,@object
	.size		__unnamed_1,(.L_0 - __unnamed_1)
__unnamed_1:
        /*0072*/ 	.byte	0x76, 0x6f, 0x69, 0x64, 0x20, 0x63, 0x75, 0x74, 0x6c, 0x61, 0x73, 0x73, 0x3a, 0x3a, 0x67, 0x65
        /* <DEDUP_REMOVED lines=180> */
        /*0bc2*/ 	.byte	0x5d, 0x00
.L_0:


//--------------------- .nv.shared._ZN7cutlass13device_kernelINS_4gemm6kernel13GemmUniversalIN4cute5tupleIJiiiiEEENS1_10collective13CollectiveMmaINS1_34MainloopSm90TmaGmmaWarpSpecializedILi9ENS5_IJNS4_1CILi2EEENSA_ILi1EEESC_EEENS1_35KernelTmaWarpSpecializedCooperativeEEENS5_IJNSA_ILi128EEENSA_ILi64EEESH_EEENS_6half_tENS5_IJlSC_lEEESJ_SK_NS4_8TiledMMAINS4_8MMA_AtomIJNS4_4SM904GMMA25MMA_64x64x16_F32F16F16_SSILNSO_5MajorE0ELSQ_0ELNSO_7ScaleInE1ELSR_1EEEEEENS4_6LayoutISD_NS5_IJSC_NSA_ILi0EEESV_EEEEENS5_IJNS4_10UnderscoreESY_SY_EEEEENS4_13SM90_TMA_LOADENS4_14ComposedLayoutINS4_7SwizzleILi3ELi4ELi3EEENS4_18smem_ptr_flag_bitsILi16EEENSU_INS5_IJNSA_ILi8EEESH_EEENS5_IJSH_SC_EEEEEEEvNS4_8identityENS4_23SM90_TMA_LOAD_MULTICASTES1B_vS1C_EENS_8epilogue10collective6detail29Sm90TmaWarpSpecializedAdapterINS1G_15DefaultEpilogueISJ_SK_SK_NS1F_6thread17LinearCombinationISJ_Li1EffLNS1K_9ScaleType4KindE0ELNS_15FloatRoundStyleE2ESJ_EENS1_15EpilogueDefaultEEEEEvvEEEEvNT_6ParamsE --------------------------
	.section	.nv.shared._ZN7cutlass13device_kernelINS_4gemm6kernel13GemmUniversalIN4cute5tupleIJiiiiEEENS1_10collective13CollectiveMmaINS1_34MainloopSm90TmaGmmaWarpSpecializedILi9ENS5_IJNS4_1CILi2EEENSA_ILi1EEESC_EEENS1_35KernelTmaWarpSpecializedCooperativeEEENS5_IJNSA_ILi128EEENSA_ILi64EEESH_EEENS_6half_tENS5_IJlSC_lEEESJ_SK_NS4_8TiledMMAINS4_8MMA_AtomIJNS4_4SM904GMMA25MMA_64x64x16_F32F16F16_SSILNSO_5MajorE0ELSQ_0ELNSO_7ScaleInE1ELSR_1EEEEEENS4_6LayoutISD_NS5_IJSC_NSA_ILi0EEESV_EEEEENS5_IJNS4_10UnderscoreESY_SY_EEEEENS4_13SM90_TMA_LOADENS4_14ComposedLayoutINS4_7SwizzleILi3ELi4ELi3EEENS4_18smem_ptr_flag_bitsILi16EEENSU_INS5_IJNSA_ILi8EEESH_EEENS5_IJSH_SC_EEEEEEEvNS4_8identityENS4_23SM90_TMA_LOAD_MULTICASTES1B_vS1C_EENS_8epilogue10collective6detail29Sm90TmaWarpSpecializedAdapterINS1G_15DefaultEpilogueISJ_SK_SK_NS1F_6thread17LinearCombinationISJ_Li1EffLNS1K_9ScaleType4KindE0ELNS_15FloatRoundStyleE2ESJ_EENS1_15EpilogueDefaultEEEEEvvEEEEvNT_6ParamsE,"aw",@nobits
	.sectionflags	@""
	.align	16
	.zero		1024


//--------------------- .nv.shared.reserved.0     --------------------------
	.section	.nv.shared.reserved.0,"aw",@nobits
	.weak		__nv_reservedSMEM_offset_0_alias
	.size		__nv_reservedSMEM_offset_0_alias, 0, 0
	.other		__nv_reservedSMEM_offset_0_alias,@"STO_CUDA_RESERVED_SHARED STV_DEFAULT"
__nv_reservedSMEM_offset_0_alias:
	.zero		0


//--------------------- .nv.global                --------------------------
	.section	.nv.global,"aw",@nobits
.nv.global:
	.type		_ZN39_INTERNAL_805647f9_4_k_cu_6caefd2d_33614cute1_E,@object
	.size		_ZN39_INTERNAL_805647f9_4_k_cu_6caefd2d_33614cute1_E,(_ZN39_INTERNAL_805647f9_4_k_cu_6caefd2d_33614cuda3std3__45__cpo6cbeginE - _ZN39_INTERNAL_805647f9_4_k_cu_6caefd2d_33614cute1_E)
_ZN39_INTERNAL_805647f9_4_k_cu_6caefd2d_33614cute1_E:
	.zero		1
	.type		_ZN39_INTERNAL_805647f9_4_k_cu_6caefd2d_33614cuda3std3__45__cpo6cbeginE,@object
	.size		_ZN39_INTERNAL_805647f9_4_k_cu_6caefd2d_33614cuda3std3__45__cpo6cbeginE,(_ZN39_INTERNAL_805647f9_4_k_cu_6caefd2d_33614cuda3std3__48in_placeE - _ZN39_INTERNAL_805647f9_4_k_cu_6caefd2d_33614cuda3std3__45__cpo6cbeginE)
_ZN39_INTERNAL_805647f9_4_k_cu_6caefd2d_33614cuda3std3__45__cpo6cbeginE:
	.zero		1
	.type		_ZN39_INTERNAL_805647f9_4_k_cu_6caefd2d_33614cuda3std3__48in_placeE,@object
	.size		_ZN39_INTERNAL_805647f9_4_k_cu_6caefd2d_33614cuda3std3__48in_placeE,(_ZN39_INTERNAL_805647f9_4_k_cu_6caefd2d_33614cuda3std6ranges3__45__cpo9iter_moveE - _ZN39_INTERNAL_805647f9_4_k_cu_6caefd2d_33614cuda3std3__48in_placeE)
_ZN39_INTERNAL_805647f9_4_k_cu_6caefd2d_33614cuda3std3__48in_placeE:
	.zero		1
	.type		_ZN39_INTERNAL_805647f9_4_k_cu_6caefd2d_33614cuda3std6ranges3__45__cpo9iter_moveE,@object
	.size		_ZN39_INTERNAL_805647f9_4_k_cu_6caefd2d_33614cuda3std6ranges3__45__cpo9iter_moveE,(_ZN39_INTERNAL_805647f9_4_k_cu_6caefd2d_33614cuda3std3__45__cpo5beginE - _ZN39_INTERNAL_805647f9_4_k_cu_6caefd2d_33614cuda3std6ranges3__45__cpo9iter_moveE)
_ZN39_INTERNAL_805647f9_4_k_cu_6caefd2d_33614cuda3std6ranges3__45__cpo9iter_moveE:
	.zero		1
	.type		_ZN39_INTERNAL_805647f9_4_k_cu_6caefd2d_33614cuda3std3__45__cpo5beginE,@object
	.size		_ZN39_INTERNAL_805647f9_4_k_cu_6caefd2d_33614cuda3std3__45__cpo5beginE,(_ZN39_INTERNAL_805647f9_4_k_cu_6caefd2d_33614cuda3std3__441_GLOBAL__N__805647f9_4_k_cu_6caefd2d_33616ignoreE - _ZN39_INTERNAL_805647f9_4_k_cu_6caefd2d_33614cuda3std3__45__cpo5beginE)
_ZN39_INTERNAL_805647f9_4_k_cu_6caefd2d_33614cuda3std3__45__cpo5beginE:
	.zero		1
	.type		_ZN39_INTERNAL_805647f9_4_k_cu_6caefd2d_33614cuda3std3__441_GLOBAL__N__805647f9_4_k_cu_6caefd2d_33616ignoreE,@object
	.size		_ZN39_INTERNAL_805647f9_4_k_cu_6caefd2d_33614cuda3std3__441_GLOBAL__N__805647f9_4_k_cu_6caefd2d_33616ignoreE,(_ZN39_INTERNAL_805647f9_4_k_cu_6caefd2d_33614cute7productE - _ZN39_INTERNAL_805647f9_4_k_cu_6caefd2d_33614cuda3std3__441_GLOBAL__N__805647f9_4_k_cu_6caefd2d_33616ignoreE)
_ZN39_INTERNAL_805647f9_4_k_cu_6caefd2d_33614cuda3std3__441_GLOBAL__N__805647f9_4_k_cu_6caefd2d_33616ignoreE:
	.zero		1
	.type		_ZN39_INTERNAL_805647f9_4_k_cu_6caefd2d_33614cute7productE,@object
	.size		_ZN39_INTERNAL_805647f9_4_k_cu_6caefd2d_33614cute7productE,(_ZN39_INTERNAL_805647f9_4_k_cu_6caefd2d_33614cuda3std3__45__cpo3endE - _ZN39_INTERNAL_805647f9_4_k_cu_6caefd2d_33614cute7productE)
_ZN39_INTERNAL_805647f9_4_k_cu_6caefd2d_33614cute7productE:
	.zero		1
	.type		_ZN39_INTERNAL_805647f9_4_k_cu_6caefd2d_33614cuda3std3__45__cpo3endE,@object
	.size		_ZN39_INTERNAL_805647f9_4_k_cu_6caefd2d_33614cuda3std3__45__cpo3endE,(_ZN39_INTERNAL_805647f9_4_k_cu_6caefd2d_33614cuda3std3__419piecewise_constructE - _ZN39_INTERNAL_805647f9_4_k_cu_6caefd2d_33614cuda3std3__45__cpo3endE)
_ZN39_INTERNAL_805647f9_4_k_cu_6caefd2d_33614cuda3std3__45__cpo3endE:
	.zero		1
	.type		_ZN39_INTERNAL_805647f9_4_k_cu_6caefd2d_33614cuda3std3__419piecewise_constructE,@object
	.size		_ZN39_INTERNAL_805647f9_4_k_cu_6caefd2d_33614cuda3std3__419piecewise_constructE,(_ZN39_INTERNAL_805647f9_4_k_cu_6caefd2d_33614cuda3std3__45__cpo4cendE - _ZN39_INTERNAL_805647f9_4_k_cu_6caefd2d_33614cuda3std3__419piecewise_constructE)
_ZN39_INTERNAL_805647f9_4_k_cu_6caefd2d_33614cuda3std3__419piecewise_constructE:
	.zero		1
	.type		_ZN39_INTERNAL_805647f9_4_k_cu_6caefd2d_33614cuda3std3__45__cpo4cendE,@object
	.size		_ZN39_INTERNAL_805647f9_4_k_cu_6caefd2d_33614cuda3std3__45__cpo4cendE,(_ZN39_INTERNAL_805647f9_4_k_cu_6caefd2d_33614cuda3std6ranges3__45__cpo4swapE - _ZN39_INTERNAL_805647f9_4_k_cu_6caefd2d_33614cuda3std3__45__cpo4cendE)
_ZN39_INTERNAL_805647f9_4_k_cu_6caefd2d_33614cuda3std3__45__cpo4cendE:
	.zero		1
	.type		_ZN39_INTERNAL_805647f9_4_k_cu_6caefd2d_33614cuda3std6ranges3__45__cpo4swapE,@object
	.size		_ZN39_INTERNAL_805647f9_4_k_cu_6caefd2d_33614cuda3std6ranges3__45__cpo4swapE,(.L_8 - _ZN39_INTERNAL_805647f9_4_k_cu_6caefd2d_33614cuda3std6ranges3__45__cpo4swapE)
_ZN39_INTERNAL_805647f9_4_k_cu_6caefd2d_33614cuda3std6ranges3__45__cpo4swapE:
	.zero		1
.L_8:


//--------------------- .nv.constant0._ZN7cutlass13device_kernelINS_4gemm6kernel13GemmUniversalIN4cute5tupleIJiiiiEEENS1_10collective13CollectiveMmaINS1_34MainloopSm90TmaGmmaWarpSpecializedILi9ENS5_IJNS4_1CILi2EEENSA_ILi1EEESC_EEENS1_35KernelTmaWarpSpecializedCooperativeEEENS5_IJNSA_ILi128EEENSA_ILi64EEESH_EEENS_6half_tENS5_IJlSC_lEEESJ_SK_NS4_8TiledMMAINS4_8MMA_AtomIJNS4_4SM904GMMA25MMA_64x64x16_F32F16F16_SSILNSO_5MajorE0ELSQ_0ELNSO_7ScaleInE1ELSR_1EEEEEENS4_6LayoutISD_NS5_IJSC_NSA_ILi0EEESV_EEEEENS5_IJNS4_10UnderscoreESY_SY_EEEEENS4_13SM90_TMA_LOADENS4_14ComposedLayoutINS4_7SwizzleILi3ELi4ELi3EEENS4_18smem_ptr_flag_bitsILi16EEENSU_INS5_IJNSA_ILi8EEESH_EEENS5_IJSH_SC_EEEEEEEvNS4_8identityENS4_23SM90_TMA_LOAD_MULTICASTES1B_vS1C_EENS_8epilogue10collective6detail29Sm90TmaWarpSpecializedAdapterINS1G_15DefaultEpilogueISJ_SK_SK_NS1F_6thread17LinearCombinationISJ_Li1EffLNS1K_9ScaleType4KindE0ELNS_15FloatRoundStyleE2ESJ_EENS1_15EpilogueDefaultEEEEEvvEEEEvNT_6ParamsE --------------------------
	.section	.nv.constant0._ZN7cutlass13device_kernelINS_4gemm6kernel13GemmUniversalIN4cute5tupleIJiiiiEEENS1_10collective13CollectiveMmaINS1_34MainloopSm90TmaGmmaWarpSpecializedILi9ENS5_IJNS4_1CILi2EEENSA_ILi1EEESC_EEENS1_35KernelTmaWarpSpecializedCooperativeEEENS5_IJNSA_ILi128EEENSA_ILi64EEESH_EEENS_6half_tENS5_IJlSC_lEEESJ_SK_NS4_8TiledMMAINS4_8MMA_AtomIJNS4_4SM904GMMA25MMA_64x64x16_F32F16F16_SSILNSO_5MajorE0ELSQ_0ELNSO_7ScaleInE1ELSR_1EEEEEENS4_6LayoutISD_NS5_IJSC_NSA_ILi0EEESV_EEEEENS5_IJNS4_10UnderscoreESY_SY_EEEEENS4_13SM90_TMA_LOADENS4_14ComposedLayoutINS4_7SwizzleILi3ELi4ELi3EEENS4_18smem_ptr_flag_bitsILi16EEENSU_INS5_IJNSA_ILi8EEESH_EEENS5_IJSH_SC_EEEEEEEvNS4_8identityENS4_23SM90_TMA_LOAD_MULTICASTES1B_vS1C_EENS_8epilogue10collective6detail29Sm90TmaWarpSpecializedAdapterINS1G_15DefaultEpilogueISJ_SK_SK_NS1F_6thread17LinearCombinationISJ_Li1EffLNS1K_9ScaleType4KindE0ELNS_15FloatRoundStyleE2ESJ_EENS1_15EpilogueDefaultEEEEEvvEEEEvNT_6ParamsE,"a",@progbits
	.sectionflags	@""
	.align	4
.nv.constant0._ZN7cutlass13device_kernelINS_4gemm6kernel13GemmUniversalIN4cute5tupleIJiiiiEEENS1_10collective13CollectiveMmaINS1_34MainloopSm90TmaGmmaWarpSpecializedILi9ENS5_IJNS4_1CILi2EEENSA_ILi1EEESC_EEENS1_35KernelTmaWarpSpecializedCooperativeEEENS5_IJNSA_ILi128EEENSA_ILi64EEESH_EEENS_6half_tENS5_IJlSC_lEEESJ_SK_NS4_8TiledMMAINS4_8MMA_AtomIJNS4_4SM904GMMA25MMA_64x64x16_F32F16F16_SSILNSO_5MajorE0ELSQ_0ELNSO_7ScaleInE1ELSR_1EEEEEENS4_6LayoutISD_NS5_IJSC_NSA_ILi0EEESV_EEEEENS5_IJNS4_10UnderscoreESY_SY_EEEEENS4_13SM90_TMA_LOADENS4_14ComposedLayoutINS4_7SwizzleILi3ELi4ELi3EEENS4_18smem_ptr_flag_bitsILi16EEENSU_INS5_IJNSA_ILi8EEESH_EEENS5_IJSH_SC_EEEEEEEvNS4_8identityENS4_23SM90_TMA_LOAD_MULTICASTES1B_vS1C_EENS_8epilogue10collective6detail29Sm90TmaWarpSpecializedAdapterINS1G_15DefaultEpilogueISJ_SK_SK_NS1F_6thread17LinearCombinationISJ_Li1EffLNS1K_9ScaleType4KindE0ELNS_15FloatRoundStyleE2ESJ_EENS1_15EpilogueDefaultEEEEEvvEEEEvNT_6ParamsE:
	.zero		1664


//--------------------- SYMBOLS --------------------------

	.type		.nv.reservedSmem.offset0,@object
	.size		.nv.reservedSmem.offset0,0x4
	.type		__assertfail,@function
